	.target	sm_90a

	.elftype	@"ET_EXEC"


//--------------------- .note.nv.tkinfo           --------------------------
	.section	.note.nv.tkinfo,"",@"SHT_NOTE"
	.sectionflags	@"SHF_NOTE_NV_TKINFO"
	.tkinfo
        /*0018*/ 	.word	0x00000002
        /*0030*/ 	.string	""
        /*0030*/ 	.string	"ptxas"
        /*0030*/ 	.string	"Cuda compilation tools, release 13.0, V13.0.88"
        /*0030*/ 	.string	"Build cuda_13.0.r13.0/compiler.36424714_0"
        /*0030*/ 	.string	"-arch sm_90a -m 64 "



//--------------------- .note.nv.cuinfo           --------------------------
	.section	.note.nv.cuinfo,"",@"SHT_NOTE"
	.sectionflags	@"SHF_NOTE_NV_CUINFO"
        /*0018*/ 	.short	0x0002
        /*001a*/ 	.short	0x005a
        /*001c*/ 	.short	0x0082
	.zero		2


//--------------------- .nv.info                  --------------------------
	.section	.nv.info,"",@"SHT_CUDA_INFO"
	.align	4


	//----- nvinfo : EIATTR_REGCOUNT
	.align		4
        /*0000*/ 	.byte	0x04, 0x2f
        /*0002*/ 	.short	(.L_16 - .L_15)
	.align		4
.L_15:
        /*0004*/ 	.word	index@(_ZN7cutlass13device_kernelINS_4gemm6kernel13GemmUniversalIN4cute5tupleIJiiiiEEENS1_10collective13CollectiveMmaINS1_49MainloopSm90TmaGmmaRmemAWarpSpecializedMixedInputILi14ENS5_IJNS4_1CILi1EEESB_SB_EEENS1_35KernelTmaWarpSpecializedCooperativeEEENS5_IJNSA_ILi128EEENSA_ILi64EEESG_EEENS5_IJNS_12float_e4m3_tEEEENS5_IJlSB_lEEENS_10bfloat16_tESK_NS4_8TiledMMAINS4_8MMA_AtomIJNS4_4SM904GMMA27MMA_64x64x16_F32BF16BF16_RSILNSP_5MajorE0ELSR_0ELNSP_7ScaleInE1ELSS_1EEEEEENS4_6LayoutINS5_IJNSA_ILi2EEESB_SB_EEENS5_IJSB_NSA_ILi0EEESY_EEEEENS5_IJNS4_10UnderscoreES11_S11_EEEEENS4_13SM90_TMA_LOADENS4_14ComposedLayoutINS4_7SwizzleILi2ELi4ELi3EEENS4_18smem_ptr_flag_bitsILi8EEENSV_INS5_IJNSA_ILi8EEESG_EEENS5_IJSG_SB_EEEEEEENS4_9Copy_AtomIJNS4_39AutoVectorizingCopyWithAssumedAlignmentILi128EEESI_EEENS4_8identityES14_NS15_INS16_ILi3ELi4ELi3EEENS18_ILi16EEES1D_EEvS1J_EENS_8epilogue10collective6detail29Sm90TmaWarpSpecializedAdapterINS1P_15DefaultEpilogueISI_SK_SK_NS1O_6thread17LinearCombinationISI_Li1EffLNS1T_9ScaleType4KindE0ELNS_15FloatRoundStyleE2ESI_EENS1_15EpilogueDefaultEEEEEvvEEEEvNT_6ParamsE)
        /*0008*/ 	.word	0x000000a8


	//----- nvinfo : EIATTR_FRAME_SIZE
	.align		4
.L_16:
        /*000c*/ 	.byte	0x04, 0x11
        /*000e*/ 	.short	(.L_18 - .L_17)
	.align		4
.L_17:
        /*0010*/ 	.word	index@(_ZN7cutlass13device_kernelINS_4gemm6kernel13GemmUniversalIN4cute5tupleIJiiiiEEENS1_10collective13CollectiveMmaINS1_49MainloopSm90TmaGmmaRmemAWarpSpecializedMixedInputILi14ENS5_IJNS4_1CILi1EEESB_SB_EEENS1_35KernelTmaWarpSpecializedCooperativeEEENS5_IJNSA_ILi128EEENSA_ILi64EEESG_EEENS5_IJNS_12float_e4m3_tEEEENS5_IJlSB_lEEENS_10bfloat16_tESK_NS4_8TiledMMAINS4_8MMA_AtomIJNS4_4SM904GMMA27MMA_64x64x16_F32BF16BF16_RSILNSP_5MajorE0ELSR_0ELNSP_7ScaleInE1ELSS_1EEEEEENS4_6LayoutINS5_IJNSA_ILi2EEESB_SB_EEENS5_IJSB_NSA_ILi0EEESY_EEEEENS5_IJNS4_10UnderscoreES11_S11_EEEEENS4_13SM90_TMA_LOADENS4_14ComposedLayoutINS4_7SwizzleILi2ELi4ELi3EEENS4_18smem_ptr_flag_bitsILi8EEENSV_INS5_IJNSA_ILi8EEESG_EEENS5_IJSG_SB_EEEEEEENS4_9Copy_AtomIJNS4_39AutoVectorizingCopyWithAssumedAlignmentILi128EEESI_EEENS4_8identityES14_NS15_INS16_ILi3ELi4ELi3EEENS18_ILi16EEES1D_EEvS1J_EENS_8epilogue10collective6detail29Sm90TmaWarpSpecializedAdapterINS1P_15DefaultEpilogueISI_SK_SK_NS1O_6thread17LinearCombinationISI_Li1EffLNS1T_9ScaleType4KindE0ELNS_15FloatRoundStyleE2ESI_EENS1_15EpilogueDefaultEEEEEvvEEEEvNT_6ParamsE)
        /*0014*/ 	.word	0x00000000


	//----- nvinfo : EIATTR_MIN_STACK_SIZE
	.align		4
.L_18:
        /*0018*/ 	.byte	0x04, 0x12
        /*001a*/ 	.short	(.L_20 - .L_19)
	.align		4
.L_19:
        /*001c*/ 	.word	index@(_ZN7cutlass13device_kernelINS_4gemm6kernel13GemmUniversalIN4cute5tupleIJiiiiEEENS1_10collective13CollectiveMmaINS1_49MainloopSm90TmaGmmaRmemAWarpSpecializedMixedInputILi14ENS5_IJNS4_1CILi1EEESB_SB_EEENS1_35KernelTmaWarpSpecializedCooperativeEEENS5_IJNSA_ILi128EEENSA_ILi64EEESG_EEENS5_IJNS_12float_e4m3_tEEEENS5_IJlSB_lEEENS_10bfloat16_tESK_NS4_8TiledMMAINS4_8MMA_AtomIJNS4_4SM904GMMA27MMA_64x64x16_F32BF16BF16_RSILNSP_5MajorE0ELSR_0ELNSP_7ScaleInE1ELSS_1EEEEEENS4_6LayoutINS5_IJNSA_ILi2EEESB_SB_EEENS5_IJSB_NSA_ILi0EEESY_EEEEENS5_IJNS4_10UnderscoreES11_S11_EEEEENS4_13SM90_TMA_LOADENS4_14ComposedLayoutINS4_7SwizzleILi2ELi4ELi3EEENS4_18smem_ptr_flag_bitsILi8EEENSV_INS5_IJNSA_ILi8EEESG_EEENS5_IJSG_SB_EEEEEEENS4_9Copy_AtomIJNS4_39AutoVectorizingCopyWithAssumedAlignmentILi128EEESI_EEENS4_8identityES14_NS15_INS16_ILi3ELi4ELi3EEENS18_ILi16EEES1D_EEvS1J_EENS_8epilogue10collective6detail29Sm90TmaWarpSpecializedAdapterINS1P_15DefaultEpilogueISI_SK_SK_NS1O_6thread17LinearCombinationISI_Li1EffLNS1T_9ScaleType4KindE0ELNS_15FloatRoundStyleE2ESI_EENS1_15EpilogueDefaultEEEEEvvEEEEvNT_6ParamsE)
        /*0020*/ 	.word	0x00000000
.L_20:


//--------------------- .nv.compat                --------------------------
	.section	.nv.compat,"",@"SHT_CUDA_COMPAT_INFO"
	.align	4
        /*0000*/ 	.byte	0x02, 0x09, 0x01, 0x00, 0x02, 0x02, 0x04, 0x00, 0x02, 0x05, 0x05, 0x00, 0x03, 0x07, 0x01, 0x01
        /*0010*/ 	.byte	0x02, 0x03, 0x01, 0x00, 0x02, 0x06, 0x01, 0x00, 0x04, 0x0b, 0x08, 0x00, 0x00, 0x00, 0x00, 0x00
        /*0020*/ 	.byte	0x00, 0x00, 0x00, 0x00


//--------------------- .nv.info._ZN7cutlass13device_kernelINS_4gemm6kernel13GemmUniversalIN4cute5tupleIJiiiiEEENS1_10collective13CollectiveMmaINS1_49MainloopSm90TmaGmmaRmemAWarpSpecializedMixedInputILi14ENS5_IJNS4_1CILi1EEESB_SB_EEENS1_35KernelTmaWarpSpecializedCooperativeEEENS5_IJNSA_ILi128EEENSA_ILi64EEESG_EEENS5_IJNS_12float_e4m3_tEEEENS5_IJlSB_lEEENS_10bfloat16_tESK_NS4_8TiledMMAINS4_8MMA_AtomIJNS4_4SM904GMMA27MMA_64x64x16_F32BF16BF16_RSILNSP_5MajorE0ELSR_0ELNSP_7ScaleInE1ELSS_1EEEEEENS4_6LayoutINS5_IJNSA_ILi2EEESB_SB_EEENS5_IJSB_NSA_ILi0EEESY_EEEEENS5_IJNS4_10UnderscoreES11_S11_EEEEENS4_13SM90_TMA_LOADENS4_14ComposedLayoutINS4_7SwizzleILi2ELi4ELi3EEENS4_18smem_ptr_flag_bitsILi8EEENSV_INS5_IJNSA_ILi8EEESG_EEENS5_IJSG_SB_EEEEEEENS4_9Copy_AtomIJNS4_39AutoVectorizingCopyWithAssumedAlignmentILi128EEESI_EEENS4_8identityES14_NS15_INS16_ILi3ELi4ELi3EEENS18_ILi16EEES1D_EEvS1J_EENS_8epilogue10collective6detail29Sm90TmaWarpSpecializedAdapterINS1P_15DefaultEpilogueISI_SK_SK_NS1O_6thread17LinearCombinationISI_Li1EffLNS1T_9ScaleType4KindE0ELNS_15FloatRoundStyleE2ESI_EENS1_15EpilogueDefaultEEEEEvvEEEEvNT_6ParamsE --------------------------
	.section	.nv.info._ZN7cutlass13device_kernelINS_4gemm6kernel13GemmUniversalIN4cute5tupleIJiiiiEEENS1_10collective13CollectiveMmaINS1_49MainloopSm90TmaGmmaRmemAWarpSpecializedMixedInputILi14ENS5_IJNS4_1CILi1EEESB_SB_EEENS1_35KernelTmaWarpSpecializedCooperativeEEENS5_IJNSA_ILi128EEENSA_ILi64EEESG_EEENS5_IJNS_12float_e4m3_tEEEENS5_IJlSB_lEEENS_10bfloat16_tESK_NS4_8TiledMMAINS4_8MMA_AtomIJNS4_4SM904GMMA27MMA_64x64x16_F32BF16BF16_RSILNSP_5MajorE0ELSR_0ELNSP_7ScaleInE1ELSS_1EEEEEENS4_6LayoutINS5_IJNSA_ILi2EEESB_SB_EEENS5_IJSB_NSA_ILi0EEESY_EEEEENS5_IJNS4_10UnderscoreES11_S11_EEEEENS4_13SM90_TMA_LOADENS4_14ComposedLayoutINS4_7SwizzleILi2ELi4ELi3EEENS4_18smem_ptr_flag_bitsILi8EEENSV_INS5_IJNSA_ILi8EEESG_EEENS5_IJSG_SB_EEEEEEENS4_9Copy_AtomIJNS4_39AutoVectorizingCopyWithAssumedAlignmentILi128EEESI_EEENS4_8identityES14_NS15_INS16_ILi3ELi4ELi3EEENS18_ILi16EEES1D_EEvS1J_EENS_8epilogue10collective6detail29Sm90TmaWarpSpecializedAdapterINS1P_15DefaultEpilogueISI_SK_SK_NS1O_6thread17LinearCombinationISI_Li1EffLNS1T_9ScaleType4KindE0ELNS_15FloatRoundStyleE2ESI_EENS1_15EpilogueDefaultEEEEEvvEEEEvNT_6ParamsE,"",@"SHT_CUDA_INFO"
	.sectionflags	@""
	.align	4


	//----- nvinfo : EIATTR_CUDA_API_VERSION
	.align		4
        /*0000*/ 	.byte	0x04, 0x37
        /*0002*/ 	.short	(.L_22 - .L_21)
.L_21:
        /*0004*/ 	.word	0x00000082


	//----- nvinfo : EIATTR_KPARAM_INFO
	.align		4
.L_22:
        /*0008*/ 	.byte	0x04, 0x17
        /*000a*/ 	.short	(.L_24 - .L_23)
.L_23:
        /*000c*/ 	.word	0x00000000
        /*0010*/ 	.short	0x0000
        /*0012*/ 	.short	0x0070
        /*0014*/ 	.byte	0x00, 0xf0, 0x01, 0x18


	//----- nvinfo : EIATTR_SPARSE_MMA_MASK
	.align		4
.L_24:
        /*0018*/ 	.byte	0x03, 0x50
        /*001a*/ 	.short	0x0000


	//----- nvinfo : EIATTR_MAXREG_COUNT
	.align		4
        /*001c*/ 	.byte	0x03, 0x1b
        /*001e*/ 	.short	0x00a8


	//----- nvinfo : EIATTR_NUM_BARRIERS
	.align		4
        /*0020*/ 	.byte	0x02, 0x4c
        /*0022*/ 	.byte	0x01
	.zero		1


	//----- nvinfo : EIATTR_EXTERNS
	.align		4
        /*0024*/ 	.byte	0x04, 0x0f
        /*0026*/ 	.short	(.L_26 - .L_25)


	//   ....[0]....
	.align		4
.L_25:
        /*0028*/ 	.word	index@(__assertfail)


	//----- nvinfo : EIATTR_MERCURY_ISA_VERSION
	.align		4
.L_26:
        /*002c*/ 	.byte	0x03, 0x5f
        /*002e*/ 	.short	0x0101


	//----- nvinfo : EIATTR_INT_WARP_WIDE_INSTR_OFFSETS
	.align		4
        /*0030*/ 	.byte	0x04, 0x31
        /*0032*/ 	.short	(.L_28 - .L_27)


	//   ....[0]....
.L_27:
        /*0034*/ 	.word	0x00000520


	//   ....[1]....
        /*0038*/ 	.word	0x00000550


	//   ....[2]....
        /*003c*/ 	.word	0x00000630


	//----- nvinfo : EIATTR_COOP_GROUP_MASK_REGIDS
	.align		4
.L_28:
        /*0040*/ 	.byte	0x04, 0x29
        /*0042*/ 	.short	(.L_30 - .L_29)


	//   ....[0]....
.L_29:
        /*0044*/ 	.word	0xffffffff


	//   ....[1]....
        /*0048*/ 	.word	0xffffffff


	//   ....[2]....
        /*004c*/ 	.word	0xffffffff


	//   ....[3]....
        /*0050*/ 	.word	0xffffffff


	//   ....[4]....
        /*0054*/ 	.word	0x0500000f


	//----- nvinfo : EIATTR_COOP_GROUP_INSTR_OFFSETS
	.align		4
.L_30:
        /*0058*/ 	.byte	0x04, 0x28
        /*005a*/ 	.short	(.L_32 - .L_31)


	//   ....[0]....
.L_31:
        /*005c*/ 	.word	0x00000060


	//   ....[1]....
        /*0060*/ 	.word	0x00000070


	//   ....[2]....
        /*0064*/ 	.word	0x00000130


	//   ....[3]....
        /*0068*/ 	.word	0x00000430


	//   ....[4]....
        /*006c*/ 	.word	0x00007ff0


	//----- nvinfo : EIATTR_REG_RECONFIG
	.align		4
.L_32:
        /*0070*/ 	.byte	0x01, 0x54
	.zero		2


	//----- nvinfo : EIATTR_SYSCALL_OFFSETS
	.align		4
        /*0074*/ 	.byte	0x04, 0x46
        /*0076*/ 	.short	(.L_34 - .L_33)


	//   ....[0]....
.L_33:
        /*0078*/ 	.word	0x000011f0


	//   ....[1]....
        /*007c*/ 	.word	0x00006ab0


	//   ....[2]....
        /*0080*/ 	.word	0x00006be0


	//----- nvinfo : EIATTR_MBARRIER_INSTR_OFFSETS
	.align		4
.L_34:
        /*0084*/ 	.byte	0x04, 0x39
        /*0086*/ 	.short	(.L_36 - .L_35)


	//   ....[0]....
.L_35:
        /*0088*/ 	.word	0x00000250
        /*008c*/ 	.word	0x000000ff
        /*0090*/ 	.word	0x00000000
        /*0094*/ 	.short	0x0100
        /*0096*/ 	.byte	0x08
	.zero		1


	//   ....[1]....
        /*0098*/ 	.word	0x00000260
        /*009c*/ 	.word	0x000000ff
        /*00a0*/ 	.word	0x00000070
        /*00a4*/ 	.short	0x0100
        /*00a6*/ 	.byte	0x08
	.zero		1


	//   ....[2]....
        /*00a8*/ 	.word	0x00000270
        /*00ac*/ 	.word	0x000000ff
        /*00b0*/ 	.word	0x00000008
        /*00b4*/ 	.short	0x0100
        /*00b6*/ 	.byte	0x08
	.zero		1


	//   ....[3]....
        /*00b8*/ 	.word	0x00000280
        /*00bc*/ 	.word	0x000000ff
        /*00c0*/ 	.word	0x00000078
        /*00c4*/ 	.short	0x0100
        /*00c6*/ 	.byte	0x08
	.zero		1


	//   ....[4]....
        /*00c8*/ 	.word	0x00000290
        /*00cc*/ 	.word	0x000000ff
        /*00d0*/ 	.word	0x00000010
        /*00d4*/ 	.short	0x0100
        /*00d6*/ 	.byte	0x08
	.zero		1


	//   ....[5]....
        /*00d8*/ 	.word	0x000002a0
        /*00dc*/ 	.word	0x000000ff
        /*00e0*/ 	.word	0x00000080
        /*00e4*/ 	.short	0x0100
        /*00e6*/ 	.byte	0x08
	.zero		1


	//   ....[6]....
        /*00e8*/ 	.word	0x000002b0
        /*00ec*/ 	.word	0x000000ff
        /*00f0*/ 	.word	0x00000018
        /*00f4*/ 	.short	0x0100
        /*00f6*/ 	.byte	0x08
	.zero		1


	//   ....[7]....
        /*00f8*/ 	.word	0x000002c0
        /*00fc*/ 	.word	0x000000ff
        /*0100*/ 	.word	0x00000088
        /*0104*/ 	.short	0x0100
        /*0106*/ 	.byte	0x08
	.zero		1


	//   ....[8]....
        /*0108*/ 	.word	0x000002d0
        /*010c*/ 	.word	0x000000ff
        /*0110*/ 	.word	0x00000020
        /*0114*/ 	.short	0x0100
        /*0116*/ 	.byte	0x08
	.zero		1


	//   ....[9]....
        /*0118*/ 	.word	0x000002e0
        /*011c*/ 	.word	0x000000ff
        /*0120*/ 	.word	0x00000090
        /*0124*/ 	.short	0x0100
        /*0126*/ 	.byte	0x08
	.zero		1


	//   ....[10]....
        /*0128*/ 	.word	0x000002f0
        /*012c*/ 	.word	0x000000ff
        /*0130*/ 	.word	0x00000028
        /*0134*/ 	.short	0x0100
        /*0136*/ 	.byte	0x08
	.zero		1


	//   ....[11]....
        /*0138*/ 	.word	0x00000300
        /*013c*/ 	.word	0x000000ff
        /*0140*/ 	.word	0x00000098
        /*0144*/ 	.short	0x0100
        /*0146*/ 	.byte	0x08
	.zero		1


	//   ....[12]....
        /*0148*/ 	.word	0x00000310
        /*014c*/ 	.word	0x000000ff
        /*0150*/ 	.word	0x00000030
        /*0154*/ 	.short	0x0100
        /*0156*/ 	.byte	0x08
	.zero		1


	//   ....[13]....
        /*0158*/ 	.word	0x00000320
        /*015c*/ 	.word	0x000000ff
        /*0160*/ 	.word	0x000000a0
        /*0164*/ 	.short	0x0100
        /*0166*/ 	.byte	0x08
	.zero		1


	//   ....[14]....
        /*0168*/ 	.word	0x00000330
        /*016c*/ 	.word	0x000000ff
        /*0170*/ 	.word	0x00000038
        /*0174*/ 	.short	0x0100
        /*0176*/ 	.byte	0x08
	.zero		1


	//   ....[15]....
        /*0178*/ 	.word	0x00000340
        /*017c*/ 	.word	0x000000ff
        /*0180*/ 	.word	0x000000a8
        /*0184*/ 	.short	0x0100
        /*0186*/ 	.byte	0x08
	.zero		1


	//   ....[16]....
        /*0188*/ 	.word	0x00000350
        /*018c*/ 	.word	0x000000ff
        /*0190*/ 	.word	0x00000040
        /*0194*/ 	.short	0x0100
        /*0196*/ 	.byte	0x08
	.zero		1


	//   ....[17]....
        /*0198*/ 	.word	0x00000360
        /*019c*/ 	.word	0x000000ff
        /*01a0*/ 	.word	0x000000b0
        /*01a4*/ 	.short	0x0100
        /*01a6*/ 	.byte	0x08
	.zero		1


	//   ....[18]....
        /*01a8*/ 	.word	0x00000370
        /*01ac*/ 	.word	0x000000ff
        /*01b0*/ 	.word	0x00000048
        /*01b4*/ 	.short	0x0100
        /*01b6*/ 	.byte	0x08
	.zero		1


	//   ....[19]....
        /*01b8*/ 	.word	0x00000380
        /*01bc*/ 	.word	0x000000ff
        /*01c0*/ 	.word	0x000000b8
        /*01c4*/ 	.short	0x0100
        /*01c6*/ 	.byte	0x08
	.zero		1


	//   ....[20]....
        /*01c8*/ 	.word	0x00000390
        /*01cc*/ 	.word	0x000000ff
        /*01d0*/ 	.word	0x00000050
        /*01d4*/ 	.short	0x0100
        /*01d6*/ 	.byte	0x08
	.zero		1


	//   ....[21]....
        /*01d8*/ 	.word	0x000003a0
        /*01dc*/ 	.word	0x000000ff
        /*01e0*/ 	.word	0x000000c0
        /*01e4*/ 	.short	0x0100
        /*01e6*/ 	.byte	0x08
	.zero		1


	//   ....[22]....
        /*01e8*/ 	.word	0x000003b0
        /*01ec*/ 	.word	0x000000ff
        /*01f0*/ 	.word	0x00000058
        /*01f4*/ 	.short	0x0100
        /*01f6*/ 	.byte	0x08
	.zero		1


	//   ....[23]....
        /*01f8*/ 	.word	0x000003c0
        /*01fc*/ 	.word	0x000000ff
        /*0200*/ 	.word	0x000000c8
        /*0204*/ 	.short	0x0100
        /*0206*/ 	.byte	0x08
	.zero		1


	//   ....[24]....
        /*0208*/ 	.word	0x000003d0
        /*020c*/ 	.word	0x000000ff
        /*0210*/ 	.word	0x00000060
        /*0214*/ 	.short	0x0100
        /*0216*/ 	.byte	0x08
	.zero		1


	//   ....[25]....
        /*0218*/ 	.word	0x000003e0
        /*021c*/ 	.word	0x000000ff
        /*0220*/ 	.word	0x000000d0
        /*0224*/ 	.short	0x0100
        /*0226*/ 	.byte	0x08
	.zero		1


	//   ....[26]....
        /*0228*/ 	.word	0x000003f0
        /*022c*/ 	.word	0x000000ff
        /*0230*/ 	.word	0x00000068
        /*0234*/ 	.short	0x0100
        /*0236*/ 	.byte	0x08
	.zero		1


	//   ....[27]....
        /*0238*/ 	.word	0x00000400
        /*023c*/ 	.word	0x000000ff
        /*0240*/ 	.word	0x000000d8
        /*0244*/ 	.short	0x0100
        /*0246*/ 	.byte	0x08
	.zero		1


	//   ....[28]....
        /*0248*/ 	.word	0x000006a0
        /*024c*/ 	.word	0x000000ff
        /*0250*/ 	.word	0x000000f0
        /*0254*/ 	.short	0x0100
        /*0256*/ 	.byte	0x06
	.zero		1


	//   ....[29]....
        /*0258*/ 	.word	0x00000700
        /*025c*/ 	.word	0x000000ff
        /*0260*/ 	.word	0x000000f8
        /*0264*/ 	.short	0x0100
        /*0266*/ 	.byte	0x06
	.zero		1


	//   ....[30]....
        /*0268*/ 	.word	0x00001300
        /*026c*/ 	.word	0x00000005
        /*0270*/ 	.word	0x00000000
        /*0274*/ 	.short	0x010a
        /*0276*/ 	.byte	0x3f
	.zero		1


	//   ....[31]....
        /*0278*/ 	.word	0x00001340
        /*027c*/ 	.word	0x00000005
        /*0280*/ 	.word	0x00000000
        /*0284*/ 	.short	0x010a
        /*0286*/ 	.byte	0x3f
	.zero		1


	//   ....[32]....
        /*0288*/ 	.word	0x000014f0
        /*028c*/ 	.word	0x00000008
        /*0290*/ 	.word	0x00000000
        /*0294*/ 	.short	0x010a
        /*0296*/ 	.byte	0x3f
	.zero		1


	//   ....[33]....
        /*0298*/ 	.word	0x00001d40
        /*029c*/ 	.word	0x00000008
        /*02a0*/ 	.word	0x00000000
        /*02a4*/ 	.short	0x010a
        /*02a6*/ 	.byte	0x3f
	.zero		1


	//   ....[34]....
        /*02a8*/ 	.word	0x000022a0
        /*02ac*/ 	.word	0x0000003b
        /*02b0*/ 	.word	0x00000000
        /*02b4*/ 	.short	0x010a
        /*02b6*/ 	.byte	0x3f
	.zero		1


	//   ....[35]....
        /*02b8*/ 	.word	0x000026f0
        /*02bc*/ 	.word	0x00000008
        /*02c0*/ 	.word	0x00000000
        /*02c4*/ 	.short	0x0101
        /*02c6*/ 	.byte	0x3f
	.zero		1


	//   ....[36]....
        /*02c8*/ 	.word	0x00002790
        /*02cc*/ 	.word	0x0000003b
        /*02d0*/ 	.word	0x00000000
        /*02d4*/ 	.short	0x010a
        /*02d6*/ 	.byte	0x3f
	.zero		1


	//   ....[37]....
        /*02d8*/ 	.word	0x00003030
        /*02dc*/ 	.word	0x0000000e
        /*02e0*/ 	.word	0x00000000
        /*02e4*/ 	.short	0x0101
        /*02e6*/ 	.byte	0x3f
	.zero		1


	//   ....[38]....
        /*02e8*/ 	.word	0x00003130
        /*02ec*/ 	.word	0x00000003
        /*02f0*/ 	.word	0x00000000
        /*02f4*/ 	.short	0x0101
        /*02f6*/ 	.byte	0x3f
	.zero		1


	//   ....[39]....
        /*02f8*/ 	.word	0x00006cd0
        /*02fc*/ 	.word	0x00000007
        /*0300*/ 	.word	0x00000070
        /*0304*/ 	.short	0x010a
        /*0306*/ 	.byte	0x3f
	.zero		1


	//   ....[40]....
        /*0308*/ 	.word	0x000070e0
        /*030c*/ 	.word	0x00000016
        /*0310*/ 	.word	0x000000f8
        /*0314*/ 	.short	0x0101
        /*0316*/ 	.byte	0x3f
	.zero		1


	//   ....[41]....
        /*0318*/ 	.word	0x00007810
        /*031c*/ 	.word	0x00000005
        /*0320*/ 	.word	0x00000000
        /*0324*/ 	.short	0x010a
        /*0326*/ 	.byte	0x3f
	.zero		1


	//   ....[42]....
        /*0328*/ 	.word	0x00007890
        /*032c*/ 	.word	0x00000007
        /*0330*/ 	.word	0x00000000
        /*0334*/ 	.short	0x010a
        /*0336*/ 	.byte	0x3f
	.zero		1


	//   ....[43]....
        /*0338*/ 	.word	0x00007920
        /*033c*/ 	.word	0x00000006
        /*0340*/ 	.word	0x00000000
        /*0344*/ 	.short	0x010a
        /*0346*/ 	.byte	0x3f
	.zero		1


	//   ....[44]....
        /*0348*/ 	.word	0x000079b0
        /*034c*/ 	.word	0x00000007
        /*0350*/ 	.word	0x00000000
        /*0354*/ 	.short	0x010a
        /*0356*/ 	.byte	0x3f
	.zero		1


	//   ....[45]....
        /*0358*/ 	.word	0x00007a40
        /*035c*/ 	.word	0x00000006
        /*0360*/ 	.word	0x00000000
        /*0364*/ 	.short	0x010a
        /*0366*/ 	.byte	0x3f
	.zero		1


	//   ....[46]....
        /*0368*/ 	.word	0x00007ad0
        /*036c*/ 	.word	0x00000007
        /*0370*/ 	.word	0x00000000
        /*0374*/ 	.short	0x010a
        /*0376*/ 	.byte	0x3f
	.zero		1


	//   ....[47]....
        /*0378*/ 	.word	0x00007b60
        /*037c*/ 	.word	0x00000006
        /*0380*/ 	.word	0x00000000
        /*0384*/ 	.short	0x010a
        /*0386*/ 	.byte	0x3f
	.zero		1


	//   ....[48]....
        /*0388*/ 	.word	0x00007bf0
        /*038c*/ 	.word	0x00000007
        /*0390*/ 	.word	0x00000000
        /*0394*/ 	.short	0x010a
        /*0396*/ 	.byte	0x3f
	.zero		1


	//   ....[49]....
        /*0398*/ 	.word	0x00007c80
        /*039c*/ 	.word	0x00000006
        /*03a0*/ 	.word	0x00000000
        /*03a4*/ 	.short	0x010a
        /*03a6*/ 	.byte	0x3f
	.zero		1


	//   ....[50]....
        /*03a8*/ 	.word	0x00007d10
        /*03ac*/ 	.word	0x00000007
        /*03b0*/ 	.word	0x00000000
        /*03b4*/ 	.short	0x010a
        /*03b6*/ 	.byte	0x3f
	.zero		1


	//   ....[51]....
        /*03b8*/ 	.word	0x00007da0
        /*03bc*/ 	.word	0x00000006
        /*03c0*/ 	.word	0x00000000
        /*03c4*/ 	.short	0x010a
        /*03c6*/ 	.byte	0x3f
	.zero		1


	//   ....[52]....
        /*03c8*/ 	.word	0x00007e30
        /*03cc*/ 	.word	0x00000007
        /*03d0*/ 	.word	0x00000000
        /*03d4*/ 	.short	0x010a
        /*03d6*/ 	.byte	0x3f
	.zero		1


	//   ....[53]....
        /*03d8*/ 	.word	0x00007ec0
        /*03dc*/ 	.word	0x00000006
        /*03e0*/ 	.word	0x00000000
        /*03e4*/ 	.short	0x010a
        /*03e6*/ 	.byte	0x3f
	.zero		1


	//   ....[54]....
        /*03e8*/ 	.word	0x00007f50
        /*03ec*/ 	.word	0x00000003
        /*03f0*/ 	.word	0x00000000
        /*03f4*/ 	.short	0x010a
        /*03f6*/ 	.byte	0x3f
	.zero		1


	//   ....[55]....
        /*03f8*/ 	.word	0x00008020
        /*03fc*/ 	.word	0x00000005
        /*0400*/ 	.word	0x00000000
        /*0404*/ 	.short	0x010a
        /*0406*/ 	.byte	0x3f
	.zero		1


	//   ....[56]....
        /*0408*/ 	.word	0x00008070
        /*040c*/ 	.word	0x00000008
        /*0410*/ 	.word	0x00000000
        /*0414*/ 	.short	0x010a
        /*0416*/ 	.byte	0x3f
	.zero		1


	//   ....[57]....
        /*0418*/ 	.word	0x000080c0
        /*041c*/ 	.word	0x0000003b
        /*0420*/ 	.word	0x00000000
        /*0424*/ 	.short	0x010a
        /*0426*/ 	.byte	0x3f
	.zero		1


	//   ....[58]....
        /*0428*/ 	.word	0x00008110
        /*042c*/ 	.word	0x00000007
        /*0430*/ 	.word	0x00000070
        /*0434*/ 	.short	0x010a
        /*0436*/ 	.byte	0x3f
	.zero		1


	//   ....[59]....
        /*0438*/ 	.word	0x00008260
        /*043c*/ 	.word	0x00000005
        /*0440*/ 	.word	0x00000000
        /*0444*/ 	.short	0x010a
        /*0446*/ 	.byte	0x3f
	.zero		1


	//   ....[60]....
        /*0448*/ 	.word	0x000082b0
        /*044c*/ 	.word	0x00000007
        /*0450*/ 	.word	0x00000000
        /*0454*/ 	.short	0x010a
        /*0456*/ 	.byte	0x3f
	.zero		1


	//   ....[61]....
        /*0458*/ 	.word	0x00008300
        /*045c*/ 	.word	0x00000006
        /*0460*/ 	.word	0x00000000
        /*0464*/ 	.short	0x010a
        /*0466*/ 	.byte	0x3f
	.zero		1


	//   ....[62]....
        /*0468*/ 	.word	0x00008350
        /*046c*/ 	.word	0x00000007
        /*0470*/ 	.word	0x00000000
        /*0474*/ 	.short	0x010a
        /*0476*/ 	.byte	0x3f
	.zero		1


	//   ....[63]....
        /*0478*/ 	.word	0x000083a0
        /*047c*/ 	.word	0x00000006
        /*0480*/ 	.word	0x00000000
        /*0484*/ 	.short	0x010a
        /*0486*/ 	.byte	0x3f
	.zero		1


	//   ....[64]....
        /*0488*/ 	.word	0x000083f0
        /*048c*/ 	.word	0x00000007
        /*0490*/ 	.word	0x00000000
        /*0494*/ 	.short	0x010a
        /*0496*/ 	.byte	0x3f
	.zero		1


	//   ....[65]....
        /*0498*/ 	.word	0x00008440
        /*049c*/ 	.word	0x00000006
        /*04a0*/ 	.word	0x00000000
        /*04a4*/ 	.short	0x010a
        /*04a6*/ 	.byte	0x3f
	.zero		1


	//   ....[66]....
        /*04a8*/ 	.word	0x00008490
        /*04ac*/ 	.word	0x00000007
        /*04b0*/ 	.word	0x00000000
        /*04b4*/ 	.short	0x010a
        /*04b6*/ 	.byte	0x3f
	.zero		1


	//   ....[67]....
        /*04b8*/ 	.word	0x000084e0
        /*04bc*/ 	.word	0x00000006
        /*04c0*/ 	.word	0x00000000
        /*04c4*/ 	.short	0x010a
        /*04c6*/ 	.byte	0x3f
	.zero		1


	//   ....[68]....
        /*04c8*/ 	.word	0x00008530
        /*04cc*/ 	.word	0x00000007
        /*04d0*/ 	.word	0x00000000
        /*04d4*/ 	.short	0x010a
        /*04d6*/ 	.byte	0x3f
	.zero		1


	//   ....[69]....
        /*04d8*/ 	.word	0x00008580
        /*04dc*/ 	.word	0x00000006
        /*04e0*/ 	.word	0x00000000
        /*04e4*/ 	.short	0x010a
        /*04e6*/ 	.byte	0x3f
	.zero		1


	//   ....[70]....
        /*04e8*/ 	.word	0x000085d0
        /*04ec*/ 	.word	0x00000007
        /*04f0*/ 	.word	0x00000000
        /*04f4*/ 	.short	0x010a
        /*04f6*/ 	.byte	0x3f
	.zero		1


	//   ....[71]....
        /*04f8*/ 	.word	0x00008620
        /*04fc*/ 	.word	0x00000006
        /*0500*/ 	.word	0x00000000
        /*0504*/ 	.short	0x010a
        /*0506*/ 	.byte	0x3f
	.zero		1


	//----- nvinfo : EIATTR_NUM_MBARRIERS
	.align		4
.L_36:
        /*0508*/ 	.byte	0x03, 0x38
        /*050a*/ 	.short	0x001e


	//----- nvinfo : EIATTR_EXIT_INSTR_OFFSETS
	.align		4
        /*050c*/ 	.byte	0x04, 0x1c
        /*050e*/ 	.short	(.L_38 - .L_37)


	//   ....[0]....
.L_37:
        /*0510*/ 	.word	0x00000750


	//   ....[1]....
        /*0514*/ 	.word	0x00001020


	//   ....[2]....
        /*0518*/ 	.word	0x000060f0


	//   ....[3]....
        /*051c*/ 	.word	0x00006710


	//   ....[4]....
        /*0520*/ 	.word	0x00007fa0


	//----- nvinfo : EIATTR_MAX_THREADS
	.align		4
.L_38:
        /*0524*/ 	.byte	0x04, 0x05
        /*0526*/ 	.short	(.L_40 - .L_39)
.L_39:
        /*0528*/ 	.word	0x00000180
        /*052c*/ 	.word	0x00000001
        /*0530*/ 	.word	0x00000001


	//----- nvinfo : EIATTR_CRS_STACK_SIZE
	.align		4
.L_40:
        /*0534*/ 	.byte	0x04, 0x1e
        /*0536*/ 	.short	(.L_42 - .L_41)
.L_41:
        /*0538*/ 	.word	0x00000000


	//----- nvinfo : EIATTR_CBANK_PARAM_SIZE
	.align		4
.L_42:
        /*053c*/ 	.byte	0x03, 0x19
        /*053e*/ 	.short	0x0670


	//----- nvinfo : EIATTR_PARAM_CBANK
	.align		4
        /*0540*/ 	.byte	0x04, 0x0a
        /*0542*/ 	.short	(.L_44 - .L_43)
	.align		4
.L_43:
        /*0544*/ 	.word	index@(.nv.constant0._ZN7cutlass13device_kernelINS_4gemm6kernel13GemmUniversalIN4cute5tupleIJiiiiEEENS1_10collective13CollectiveMmaINS1_49MainloopSm90TmaGmmaRmemAWarpSpecializedMixedInputILi14ENS5_IJNS4_1CILi1EEESB_SB_EEENS1_35KernelTmaWarpSpecializedCooperativeEEENS5_IJNSA_ILi128EEENSA_ILi64EEESG_EEENS5_IJNS_12float_e4m3_tEEEENS5_IJlSB_lEEENS_10bfloat16_tESK_NS4_8TiledMMAINS4_8MMA_AtomIJNS4_4SM904GMMA27MMA_64x64x16_F32BF16BF16_RSILNSP_5MajorE0ELSR_0ELNSP_7ScaleInE1ELSS_1EEEEEENS4_6LayoutINS5_IJNSA_ILi2EEESB_SB_EEENS5_IJSB_NSA_ILi0EEESY_EEEEENS5_IJNS4_10UnderscoreES11_S11_EEEEENS4_13SM90_TMA_LOADENS4_14ComposedLayoutINS4_7SwizzleILi2ELi4ELi3EEENS4_18smem_ptr_flag_bitsILi8EEENSV_INS5_IJNSA_ILi8EEESG_EEENS5_IJSG_SB_EEEEEEENS4_9Copy_AtomIJNS4_39AutoVectorizingCopyWithAssumedAlignmentILi128EEESI_EEENS4_8identityES14_NS15_INS16_ILi3ELi4ELi3EEENS18_ILi16EEES1D_EEvS1J_EENS_8epilogue10collective6detail29Sm90TmaWarpSpecializedAdapterINS1P_15DefaultEpilogueISI_SK_SK_NS1O_6thread17LinearCombinationISI_Li1EffLNS1T_9ScaleType4KindE0ELNS_15FloatRoundStyleE2ESI_EENS1_15EpilogueDefaultEEEEEvvEEEEvNT_6ParamsE)
        /*0548*/ 	.short	0x0210
        /*054a*/ 	.short	0x0670


	//----- nvinfo : EIATTR_SW_WAR
	.align		4
.L_44:
        /*054c*/ 	.byte	0x04, 0x36
        /*054e*/ 	.short	(.L_46 - .L_45)
.L_45:
        /*0550*/ 	.word	0x00000008
.L_46:


//--------------------- .nv.callgraph             --------------------------
	.section	.nv.callgraph,"",@"SHT_CUDA_CALLGRAPH"
	.align	4
	.sectionentsize	8
	.align		4
        /*0000*/ 	.word	0x00000000
	.align		4
        /*0004*/ 	.word	0xffffffff
	.align		4
        /*0008*/ 	.word	index@(_ZN7cutlass13device_kernelINS_4gemm6kernel13GemmUniversalIN4cute5tupleIJiiiiEEENS1_10collective13CollectiveMmaINS1_49MainloopSm90TmaGmmaRmemAWarpSpecializedMixedInputILi14ENS5_IJNS4_1CILi1EEESB_SB_EEENS1_35KernelTmaWarpSpecializedCooperativeEEENS5_IJNSA_ILi128EEENSA_ILi64EEESG_EEENS5_IJNS_12float_e4m3_tEEEENS5_IJlSB_lEEENS_10bfloat16_tESK_NS4_8TiledMMAINS4_8MMA_AtomIJNS4_4SM904GMMA27MMA_64x64x16_F32BF16BF16_RSILNSP_5MajorE0ELSR_0ELNSP_7ScaleInE1ELSS_1EEEEEENS4_6LayoutINS5_IJNSA_ILi2EEESB_SB_EEENS5_IJSB_NSA_ILi0EEESY_EEEEENS5_IJNS4_10UnderscoreES11_S11_EEEEENS4_13SM90_TMA_LOADENS4_14ComposedLayoutINS4_7SwizzleILi2ELi4ELi3EEENS4_18smem_ptr_flag_bitsILi8EEENSV_INS5_IJNSA_ILi8EEESG_EEENS5_IJSG_SB_EEEEEEENS4_9Copy_AtomIJNS4_39AutoVectorizingCopyWithAssumedAlignmentILi128EEESI_EEENS4_8identityES14_NS15_INS16_ILi3ELi4ELi3EEENS18_ILi16EEES1D_EEvS1J_EENS_8epilogue10collective6detail29Sm90TmaWarpSpecializedAdapterINS1P_15DefaultEpilogueISI_SK_SK_NS1O_6thread17LinearCombinationISI_Li1EffLNS1T_9ScaleType4KindE0ELNS_15FloatRoundStyleE2ESI_EENS1_15EpilogueDefaultEEEEEvvEEEEvNT_6ParamsE)
	.align		4
        /*000c*/ 	.word	index@(__assertfail)
	.align		4
        /*0010*/ 	.word	0x00000000
	.align		4
        /*0014*/ 	.word	0xfffffffe
	.align		4
        /*0018*/ 	.word	0x00000000
	.align		4
        /*001c*/ 	.word	0xfffffffd
	.align		4
        /*0020*/ 	.word	0x00000000
	.align		4
        /*0024*/ 	.word	0xfffffffc


//--------------------- .nv.constant4             --------------------------
	.section	.nv.constant4,"a",@progbits
	.align	8
	.align		8
.nv.constant4:
        /*0000*/ 	.dword	__assertfail
	.align		8
        /*0008*/ 	.dword	__unnamed_1
	.align		8
        /*0010*/ 	.dword	__unnamed_2
	.align		8
        /*0018*/ 	.dword	_ZN40_INTERNAL_50b2f8bd_4_k_cu_64f8a06b_363364cuda3std3__45__cpo5beginE
	.align		8
        /*0020*/ 	.dword	_ZN40_INTERNAL_50b2f8bd_4_k_cu_64f8a06b_363364cuda3std3__45__cpo3endE
	.align		8
        /*0028*/ 	.dword	_ZN40_INTERNAL_50b2f8bd_4_k_cu_64f8a06b_363364cuda3std3__45__cpo6cbeginE
	.align		8
        /*0030*/ 	.dword	_ZN40_INTERNAL_50b2f8bd_4_k_cu_64f8a06b_363364cuda3std3__45__cpo4cendE
	.align		8
        /*0038*/ 	.dword	_ZN40_INTERNAL_50b2f8bd_4_k_cu_64f8a06b_363364cuda3std3__442_GLOBAL__N__50b2f8bd_4_k_cu_64f8a06b_363366ignoreE
	.align		8
        /*0040*/ 	.dword	_ZN40_INTERNAL_50b2f8bd_4_k_cu_64f8a06b_363364cuda3std3__419piecewise_constructE
	.align		8
        /*0048*/ 	.dword	_ZN40_INTERNAL_50b2f8bd_4_k_cu_64f8a06b_363364cuda3std3__48in_placeE
	.align		8
        /*0050*/ 	.dword	_ZN40_INTERNAL_50b2f8bd_4_k_cu_64f8a06b_363364cuda3std6ranges3__45__cpo4swapE
	.align		8
        /*0058*/ 	.dword	_ZN40_INTERNAL_50b2f8bd_4_k_cu_64f8a06b_363364cuda3std6ranges3__45__cpo9iter_moveE
	.align		8
        /*0060*/ 	.dword	_ZN40_INTERNAL_50b2f8bd_4_k_cu_64f8a06b_363364cute7productE
	.align		8
        /*0068*/ 	.dword	_ZN40_INTERNAL_50b2f8bd_4_k_cu_64f8a06b_363364cute1_E
	.align		8
        /*0070*/ 	.dword	$str$24
	.align		8
        /*0078*/ 	.dword	$str$25


//--------------------- .text._ZN7cutlass13device_kernelINS_4gemm6kernel13GemmUniversalIN4cute5tupleIJiiiiEEENS1_10collective13CollectiveMmaINS1_49MainloopSm90TmaGmmaRmemAWarpSpecializedMixedInputILi14ENS5_IJNS4_1CILi1EEESB_SB_EEENS1_35KernelTmaWarpSpecializedCooperativeEEENS5_IJNSA_ILi128EEENSA_ILi64EEESG_EEENS5_IJNS_12float_e4m3_tEEEENS5_IJlSB_lEEENS_10bfloat16_tESK_NS4_8TiledMMAINS4_8MMA_AtomIJNS4_4SM904GMMA27MMA_64x64x16_F32BF16BF16_RSILNSP_5MajorE0ELSR_0ELNSP_7ScaleInE1ELSS_1EEEEEENS4_6LayoutINS5_IJNSA_ILi2EEESB_SB_EEENS5_IJSB_NSA_ILi0EEESY_EEEEENS5_IJNS4_10UnderscoreES11_S11_EEEEENS4_13SM90_TMA_LOADENS4_14ComposedLayoutINS4_7SwizzleILi2ELi4ELi3EEENS4_18smem_ptr_flag_bitsILi8EEENSV_INS5_IJNSA_ILi8EEESG_EEENS5_IJSG_SB_EEEEEEENS4_9Copy_AtomIJNS4_39AutoVectorizingCopyWithAssumedAlignmentILi128EEESI_EEENS4_8identityES14_NS15_INS16_ILi3ELi4ELi3EEENS18_ILi16EEES1D_EEvS1J_EENS_8epilogue10collective6detail29Sm90TmaWarpSpecializedAdapterINS1P_15DefaultEpilogueISI_SK_SK_NS1O_6thread17LinearCombinationISI_Li1EffLNS1T_9ScaleType4KindE0ELNS_15FloatRoundStyleE2ESI_EENS1_15EpilogueDefaultEEEEEvvEEEEvNT_6ParamsE --------------------------
	.section	.text._ZN7cutlass13device_kernelINS_4gemm6kernel13GemmUniversalIN4cute5tupleIJiiiiEEENS1_10collective13CollectiveMmaINS1_49MainloopSm90TmaGmmaRmemAWarpSpecializedMixedInputILi14ENS5_IJNS4_1CILi1EEESB_SB_EEENS1_35KernelTmaWarpSpecializedCooperativeEEENS5_IJNSA_ILi128EEENSA_ILi64EEESG_EEENS5_IJNS_12float_e4m3_tEEEENS5_IJlSB_lEEENS_10bfloat16_tESK_NS4_8TiledMMAINS4_8MMA_AtomIJNS4_4SM904GMMA27MMA_64x64x16_F32BF16BF16_RSILNSP_5MajorE0ELSR_0ELNSP_7ScaleInE1ELSS_1EEEEEENS4_6LayoutINS5_IJNSA_ILi2EEESB_SB_EEENS5_IJSB_NSA_ILi0EEESY_EEEEENS5_IJNS4_10UnderscoreES11_S11_EEEEENS4_13SM90_TMA_LOADENS4_14ComposedLayoutINS4_7SwizzleILi2ELi4ELi3EEENS4_18smem_ptr_flag_bitsILi8EEENSV_INS5_IJNSA_ILi8EEESG_EEENS5_IJSG_SB_EEEEEEENS4_9Copy_AtomIJNS4_39AutoVectorizingCopyWithAssumedAlignmentILi128EEESI_EEENS4_8identityES14_NS15_INS16_ILi3ELi4ELi3EEENS18_ILi16EEES1D_EEvS1J_EENS_8epilogue10collective6detail29Sm90TmaWarpSpecializedAdapterINS1P_15DefaultEpilogueISI_SK_SK_NS1O_6thread17LinearCombinationISI_Li1EffLNS1T_9ScaleType4KindE0ELNS_15FloatRoundStyleE2ESI_EENS1_15EpilogueDefaultEEEEEvvEEEEvNT_6ParamsE,"ax",@progbits
	.align	128
.text._ZN7cutlass13device_kernelINS_4gemm6kernel13GemmUniversalIN4cute5tupleIJiiiiEEENS1_10collective13CollectiveMmaINS1_49MainloopSm90TmaGmmaRmemAWarpSpecializedMixedInputILi14ENS5_IJNS4_1CILi1EEESB_SB_EEENS1_35KernelTmaWarpSpecializedCooperativeEEENS5_IJNSA_ILi128EEENSA_ILi64EEESG_EEENS5_IJNS_12float_e4m3_tEEEENS5_IJlSB_lEEENS_10bfloat16_tESK_NS4_8TiledMMAINS4_8MMA_AtomIJNS4_4SM904GMMA27MMA_64x64x16_F32BF16BF16_RSILNSP_5MajorE0ELSR_0ELNSP_7ScaleInE1ELSS_1EEEEEENS4_6LayoutINS5_IJNSA_ILi2EEESB_SB_EEENS5_IJSB_NSA_ILi0EEESY_EEEEENS5_IJNS4_10UnderscoreES11_S11_EEEEENS4_13SM90_TMA_LOADENS4_14ComposedLayoutINS4_7SwizzleILi2ELi4ELi3EEENS4_18smem_ptr_flag_bitsILi8EEENSV_INS5_IJNSA_ILi8EEESG_EEENS5_IJSG_SB_EEEEEEENS4_9Copy_AtomIJNS4_39AutoVectorizingCopyWithAssumedAlignmentILi128EEESI_EEENS4_8identityES14_NS15_INS16_ILi3ELi4ELi3EEENS18_ILi16EEES1D_EEvS1J_EENS_8epilogue10collective6detail29Sm90TmaWarpSpecializedAdapterINS1P_15DefaultEpilogueISI_SK_SK_NS1O_6thread17LinearCombinationISI_Li1EffLNS1T_9ScaleType4KindE0ELNS_15FloatRoundStyleE2ESI_EENS1_15EpilogueDefaultEEEEEvvEEEEvNT_6ParamsE:
        .type           _ZN7cutlass13device_kernelINS_4gemm6kernel13GemmUniversalIN4cute5tupleIJiiiiEEENS1_10collective13CollectiveMmaINS1_49MainloopSm90TmaGmmaRmemAWarpSpecializedMixedInputILi14ENS5_IJNS4_1CILi1EEESB_SB_EEENS1_35KernelTmaWarpSpecializedCooperativeEEENS5_IJNSA_ILi128EEENSA_ILi64EEESG_EEENS5_IJNS_12float_e4m3_tEEEENS5_IJlSB_lEEENS_10bfloat16_tESK_NS4_8TiledMMAINS4_8MMA_AtomIJNS4_4SM904GMMA27MMA_64x64x16_F32BF16BF16_RSILNSP_5MajorE0ELSR_0ELNSP_7ScaleInE1ELSS_1EEEEEENS4_6LayoutINS5_IJNSA_ILi2EEESB_SB_EEENS5_IJSB_NSA_ILi0EEESY_EEEEENS5_IJNS4_10UnderscoreES11_S11_EEEEENS4_13SM90_TMA_LOADENS4_14ComposedLayoutINS4_7SwizzleILi2ELi4ELi3EEENS4_18smem_ptr_flag_bitsILi8EEENSV_INS5_IJNSA_ILi8EEESG_EEENS5_IJSG_SB_EEEEEEENS4_9Copy_AtomIJNS4_39AutoVectorizingCopyWithAssumedAlignmentILi128EEESI_EEENS4_8identityES14_NS15_INS16_ILi3ELi4ELi3EEENS18_ILi16EEES1D_EEvS1J_EENS_8epilogue10collective6detail29Sm90TmaWarpSpecializedAdapterINS1P_15DefaultEpilogueISI_SK_SK_NS1O_6thread17LinearCombinationISI_Li1EffLNS1T_9ScaleType4KindE0ELNS_15FloatRoundStyleE2ESI_EENS1_15EpilogueDefaultEEEEEvvEEEEvNT_6ParamsE,@function
        .size           _ZN7cutlass13device_kernelINS_4gemm6kernel13GemmUniversalIN4cute5tupleIJiiiiEEENS1_10collective13CollectiveMmaINS1_49MainloopSm90TmaGmmaRmemAWarpSpecializedMixedInputILi14ENS5_IJNS4_1CILi1EEESB_SB_EEENS1_35KernelTmaWarpSpecializedCooperativeEEENS5_IJNSA_ILi128EEENSA_ILi64EEESG_EEENS5_IJNS_12float_e4m3_tEEEENS5_IJlSB_lEEENS_10bfloat16_tESK_NS4_8TiledMMAINS4_8MMA_AtomIJNS4_4SM904GMMA27MMA_64x64x16_F32BF16BF16_RSILNSP_5MajorE0ELSR_0ELNSP_7ScaleInE1ELSS_1EEEEEENS4_6LayoutINS5_IJNSA_ILi2EEESB_SB_EEENS5_IJSB_NSA_ILi0EEESY_EEEEENS5_IJNS4_10UnderscoreES11_S11_EEEEENS4_13SM90_TMA_LOADENS4_14ComposedLayoutINS4_7SwizzleILi2ELi4ELi3EEENS4_18smem_ptr_flag_bitsILi8EEENSV_INS5_IJNSA_ILi8EEESG_EEENS5_IJSG_SB_EEEEEEENS4_9Copy_AtomIJNS4_39AutoVectorizingCopyWithAssumedAlignmentILi128EEESI_EEENS4_8identityES14_NS15_INS16_ILi3ELi4ELi3EEENS18_ILi16EEES1D_EEvS1J_EENS_8epilogue10collective6detail29Sm90TmaWarpSpecializedAdapterINS1P_15DefaultEpilogueISI_SK_SK_NS1O_6thread17LinearCombinationISI_Li1EffLNS1T_9ScaleType4KindE0ELNS_15FloatRoundStyleE2ESI_EENS1_15EpilogueDefaultEEEEEvvEEEEvNT_6ParamsE,(.L_x_171 - _ZN7cutlass13device_kernelINS_4gemm6kernel13GemmUniversalIN4cute5tupleIJiiiiEEENS1_10collective13CollectiveMmaINS1_49MainloopSm90TmaGmmaRmemAWarpSpecializedMixedInputILi14ENS5_IJNS4_1CILi1EEESB_SB_EEENS1_35KernelTmaWarpSpecializedCooperativeEEENS5_IJNSA_ILi128EEENSA_ILi64EEESG_EEENS5_IJNS_12float_e4m3_tEEEENS5_IJlSB_lEEENS_10bfloat16_tESK_NS4_8TiledMMAINS4_8MMA_AtomIJNS4_4SM904GMMA27MMA_64x64x16_F32BF16BF16_RSILNSP_5MajorE0ELSR_0ELNSP_7ScaleInE1ELSS_1EEEEEENS4_6LayoutINS5_IJNSA_ILi2EEESB_SB_EEENS5_IJSB_NSA_ILi0EEESY_EEEEENS5_IJNS4_10UnderscoreES11_S11_EEEEENS4_13SM90_TMA_LOADENS4_14ComposedLayoutINS4_7SwizzleILi2ELi4ELi3EEENS4_18smem_ptr_flag_bitsILi8EEENSV_INS5_IJNSA_ILi8EEESG_EEENS5_IJSG_SB_EEEEEEENS4_9Copy_AtomIJNS4_39AutoVectorizingCopyWithAssumedAlignmentILi128EEESI_EEENS4_8identityES14_NS15_INS16_ILi3ELi4ELi3EEENS18_ILi16EEES1D_EEvS1J_EENS_8epilogue10collective6detail29Sm90TmaWarpSpecializedAdapterINS1P_15DefaultEpilogueISI_SK_SK_NS1O_6thread17LinearCombinationISI_Li1EffLNS1T_9ScaleType4KindE0ELNS_15FloatRoundStyleE2ESI_EENS1_15EpilogueDefaultEEEEEvvEEEEvNT_6ParamsE)
        .other          _ZN7cutlass13device_kernelINS_4gemm6kernel13GemmUniversalIN4cute5tupleIJiiiiEEENS1_10collective13CollectiveMmaINS1_49MainloopSm90TmaGmmaRmemAWarpSpecializedMixedInputILi14ENS5_IJNS4_1CILi1EEESB_SB_EEENS1_35KernelTmaWarpSpecializedCooperativeEEENS5_IJNSA_ILi128EEENSA_ILi64EEESG_EEENS5_IJNS_12float_e4m3_tEEEENS5_IJlSB_lEEENS_10bfloat16_tESK_NS4_8TiledMMAINS4_8MMA_AtomIJNS4_4SM904GMMA27MMA_64x64x16_F32BF16BF16_RSILNSP_5MajorE0ELSR_0ELNSP_7ScaleInE1ELSS_1EEEEEENS4_6LayoutINS5_IJNSA_ILi2EEESB_SB_EEENS5_IJSB_NSA_ILi0EEESY_EEEEENS5_IJNS4_10UnderscoreES11_S11_EEEEENS4_13SM90_TMA_LOADENS4_14ComposedLayoutINS4_7SwizzleILi2ELi4ELi3EEENS4_18smem_ptr_flag_bitsILi8EEENSV_INS5_IJNSA_ILi8EEESG_EEENS5_IJSG_SB_EEEEEEENS4_9Copy_AtomIJNS4_39AutoVectorizingCopyWithAssumedAlignmentILi128EEESI_EEENS4_8identityES14_NS15_INS16_ILi3ELi4ELi3EEENS18_ILi16EEES1D_EEvS1J_EENS_8epilogue10collective6detail29Sm90TmaWarpSpecializedAdapterINS1P_15DefaultEpilogueISI_SK_SK_NS1O_6thread17LinearCombinationISI_Li1EffLNS1T_9ScaleType4KindE0ELNS_15FloatRoundStyleE2ESI_EENS1_15EpilogueDefaultEEEEEvvEEEEvNT_6ParamsE,@"STO_CUDA_ENTRY STV_DEFAULT"
_ZN7cutlass13device_kernelINS_4gemm6kernel13GemmUniversalIN4cute5tupleIJiiiiEEENS1_10collective13CollectiveMmaINS1_49MainloopSm90TmaGmmaRmemAWarpSpecializedMixedInputILi14ENS5_IJNS4_1CILi1EEESB_SB_EEENS1_35KernelTmaWarpSpecializedCooperativeEEENS5_IJNSA_ILi128EEENSA_ILi64EEESG_EEENS5_IJNS_12float_e4m3_tEEEENS5_IJlSB_lEEENS_10bfloat16_tESK_NS4_8TiledMMAINS4_8MMA_AtomIJNS4_4SM904GMMA27MMA_64x64x16_F32BF16BF16_RSILNSP_5MajorE0ELSR_0ELNSP_7ScaleInE1ELSS_1EEEEEENS4_6LayoutINS5_IJNSA_ILi2EEESB_SB_EEENS5_IJSB_NSA_ILi0EEESY_EEEEENS5_IJNS4_10UnderscoreES11_S11_EEEEENS4_13SM90_TMA_LOADENS4_14ComposedLayoutINS4_7SwizzleILi2ELi4ELi3EEENS4_18smem_ptr_flag_bitsILi8EEENSV_INS5_IJNSA_ILi8EEESG_EEENS5_IJSG_SB_EEEEEEENS4_9Copy_AtomIJNS4_39AutoVectorizingCopyWithAssumedAlignmentILi128EEESI_EEENS4_8identityES14_NS15_INS16_ILi3ELi4ELi3EEENS18_ILi16EEES1D_EEvS1J_EENS_8epilogue10collective6detail29Sm90TmaWarpSpecializedAdapterINS1P_15DefaultEpilogueISI_SK_SK_NS1O_6thread17LinearCombinationISI_Li1EffLNS1T_9ScaleType4KindE0ELNS_15FloatRoundStyleE2ESI_EENS1_15EpilogueDefaultEEEEEvvEEEEvNT_6ParamsE:
[----:B------:R-:W0:Y:S01]  /*0000*/  LDC R1, c[0x0][0x28] ;  /* 0x00000a00ff017b82 */ /* 0x000e220000000800 */
[----:B------:R-:W1:Y:S01]  /*0010*/  S2R R18, SR_TID.X ;  /* 0x0000000000127919 */ /* 0x000e620000002100 */
[----:B------:R-:W-:Y:S01]  /*0020*/  ELECT P0, URZ, PT ;  /* 0x00000000003f782f */ /* 0x000fe20003800000 */
[----:B------:R-:W-:Y:S01]  /*0030*/  BSSY B0, `(.L_x_0) ;  /* 0x000000f000007945 */ /* 0x000fe20003800000 */
[--C-:B-1----:R-:W-:Y:S02]  /*0040*/  SHF.R.U32.HI R0, RZ, 0x5, R18.reuse ;  /* 0x00000005ff007819 */ /* 0x102fe40000011612 */
[----:B------:R-:W-:-:S03]  /*0050*/  SHF.R.U32.HI R2, RZ, 0x7, R18 ;  /* 0x00000007ff027819 */ /* 0x000fc60000011612 */
[----:B------:R-:W1:Y:S04]  /*0060*/  SHFL.IDX PT, R5, R0, RZ, 0x1f ;  /* 0x00001fff00057589 */ /* 0x000e6800000e0000 */
[----:B------:R2:W3:Y:S01]  /*0070*/  SHFL.IDX PT, R8, R2, RZ, 0x1f ;  /* 0x00001fff02087589 */ /* 0x0004e200000e0000 */
[----:B-1----:R-:W-:-:S13]  /*0080*/  ISETP.NE.OR P0, PT, R5, RZ, !P0 ;  /* 0x000000ff0500720c */ /* 0x002fda0004705670 */
[----:B0-23--:R-:W-:Y:S05]  /*0090*/  @P0 BRA `(.L_x_1) ;  /* 0x0000000000200947 */ /* 0x00dfea0003800000 */
[----:B------:R-:W-:Y:S02]  /*00a0*/  ULDC.64 UR4, c[0x0][0x198] ;  /* 0x0000660000047ab9 */ /* 0x000fe40000000a00 */
[----:B------:R-:W-:Y:S02]  /*00b0*/  UIADD3 UR6, UP0, UR4, 0xf0, URZ ;  /* 0x000000f004067890 */ /* 0x000fe4000ff1e03f */
[----:B------:R-:W-:Y:S02]  /*00c0*/  UIADD3 UR4, UP1, UR4, 0x1f0, URZ ;  /* 0x000001f004047890 */ /* 0x000fe4000ff3e03f */
[----:B------:R-:W-:Y:S02]  /*00d0*/  UIADD3.X UR7, URZ, UR5, URZ, UP0, !UPT ;  /* 0x000000053f077290 */ /* 0x000fe400087fe43f */
[----:B------:R-:W-:-:S07]  /*00e0*/  UIADD3.X UR5, URZ, UR5, URZ, UP1, !UPT ;  /* 0x000000053f057290 */ /* 0x000fce0008ffe43f */
[----:B------:R0:W-:Y:S02]  /*00f0*/  UTMACCTL.PF [UR6] ;  /* 0x00000000060079b9 */ /* 0x0001e40008040000 */
[----:B------:R0:W-:Y:S02]  /*0100*/  UTMACCTL.PF [UR4] ;  /* 0x00000000040079b9 */ /* 0x0001e40008040000 */
[----:B0-----:R-:W-:Y:S01]  /*0110*/  NOP ;  /* 0x0000000000007918 */ /* 0x001fe20000000000 */
.L_x_1:
[----:B------:R-:W-:Y:S05]  /*0120*/  BSYNC B0 ;  /* 0x0000000000007941 */ /* 0x000fea0003800000 */
.L_x_0:
[----:B------:R-:W0:Y:S02]  /*0130*/  SHFL.IDX PT, R2, R0, RZ, 0x1f ;  /* 0x00001fff00027589 */ /* 0x000e2400000e0000 */
[----:B0-----:R-:W-:-:S13]  /*0140*/  ISETP.NE.AND P0, PT, R2, RZ, PT ;  /* 0x000000ff0200720c */ /* 0x001fda0003f05270 */
[----:B------:R-:W-:Y:S05]  /*0150*/  @P0 BRA `(.L_x_2) ;  /* 0x0000000000b40947 */ /* 0x000fea0003800000 */
[----:B------:R-:W-:Y:S01]  /*0160*/  ELECT P0, URZ, PT ;  /* 0x00000000003f782f */ /* 0x000fe20003800000 */
[----:B------:R-:W-:-:S12]  /*0170*/  BSSY B0, `(.L_x_2) ;  /* 0x000002b000007945 */ /* 0x000fd80003800000 */
[----:B------:R-:W-:Y:S05]  /*0180*/  @!P0 BRA `(.L_x_3) ;  /* 0x0000000000a48947 */ /* 0x000fea0003800000 */
[----:B------:R-:W0:Y:S01]  /*0190*/  S2UR UR8, SR_CgaCtaId ;  /* 0x00000000000879c3 */ /* 0x000e220000008800 */
[----:B------:R-:W-:Y:S01]  /*01a0*/  UMOV UR4, 0x400 ;  /* 0x0000040000047882 */ /* 0x000fe20000000000 */
[----:B------:R-:W-:Y:S01]  /*01b0*/  UMOV UR5, 0x1 ;  /* 0x0000000100057882 */ /* 0x000fe20000000000 */
[----:B------:R-:W-:Y:S02]  /*01c0*/  UMOV UR6, 0x100 ;  /* 0x0000010000067882 */ /* 0x000fe40000000000 */
[----:B------:R-:W-:-:S04]  /*01d0*/  UIADD3 UR6, -UR6, 0x100000, URZ ;  /* 0x0010000006067890 */ /* 0x000fc8000fffe13f */
[----:B------:R-:W-:Y:S02]  /*01e0*/  USHF.L.U32 UR7, UR6, 0xb, URZ ;  /* 0x0000000b06077899 */ /* 0x000fe4000800063f */
[----:B------:R-:W-:Y:S02]  /*01f0*/  USHF.L.U32 UR6, UR6, 0x1, URZ ;  /* 0x0000000106067899 */ /* 0x000fe4000800063f */
[----:B0-----:R-:W-:Y:S02]  /*0200*/  ULEA UR8, UR8, UR4, 0x18 ;  /* 0x0000000408087291 */ /* 0x001fe4000f8ec03f */
[----:B------:R-:W-:-:S04]  /*0210*/  UIADD3 UR4, -UR5, 0x100000, URZ ;  /* 0x0010000005047890 */ /* 0x000fc8000fffe13f */
[----:B------:R-:W-:Y:S02]  /*0220*/  USHF.L.U32 UR5, UR4, 0xb, URZ ;  /* 0x0000000b04057899 */ /* 0x000fe4000800063f */
[----:B------:R-:W-:Y:S01]  /*0230*/  USHF.L.U32 UR4, UR4, 0x1, URZ ;  /* 0x0000000104047899 */ /* 0x000fe2000800063f */
[----:B------:R-:W0:Y:S11]  /*0240*/  FENCE.VIEW.ASYNC.S ;  /* 0x00000000000073c6 */ /* 0x000e360000000000 */
[----:B0-----:R0:W1:Y:S01]  /*0250*/  SYNCS.EXCH.64 URZ, [UR8], UR4 ;  /* 0x00000004083f75b2 */ /* 0x0010620008000100 */
[----:B------:R0:W2:Y:S01]  /*0260*/  SYNCS.EXCH.64 URZ, [UR8+0x70], UR6 ;  /* 0x00007006083f75b2 */ /* 0x0000a20008000100 */
[----:B------:R0:W3:Y:S01]  /*0270*/  SYNCS.EXCH.64 URZ, [UR8+0x8], UR4 ;  /* 0x00000804083f75b2 */ /* 0x0000e20008000100 */
[----:B------:R0:W4:Y:S01]  /*0280*/  SYNCS.EXCH.64 URZ, [UR8+0x78], UR6 ;  /* 0x00007806083f75b2 */ /* 0x0001220008000100 */
[----:B------:R0:W0:Y:S01]  /*0290*/  SYNCS.EXCH.64 URZ, [UR8+0x10], UR4 ;  /* 0x00001004083f75b2 */ /* 0x0000220008000100 */
        /* <DEDUP_REMOVED lines=23> */
[----:B-1234-:R-:W-:Y:S01]  /*0410*/  NOP ;  /* 0x0000000000007918 */ /* 0x01efe20000000000 */
.L_x_3:
[----:B0-----:R-:W-:Y:S05]  /*0420*/  BSYNC B0 ;  /* 0x0000000000007941 */ /* 0x001fea0003800000 */
.L_x_2:
[----:B------:R-:W0:Y:S01]  /*0430*/  SHFL.IDX PT, R0, R0, RZ, 0x1f ;  /* 0x00001fff00007589 */ /* 0x000e2200000e0000 */
[----:B------:R-:W-:Y:S01]  /*0440*/  ELECT P0, URZ, PT ;  /* 0x00000000003f782f */ /* 0x000fe20003800000 */
[----:B------:R-:W1:Y:S01]  /*0450*/  LDC R2, c[0x0][0x85c] ;  /* 0x00021700ff027b82 */ /* 0x000e620000000800 */
[----:B------:R-:W-:Y:S01]  /*0460*/  SHF.R.S32.HI R6, RZ, 0x1f, R5 ;  /* 0x0000001fff067819 */ /* 0x000fe20000011405 */
[----:B------:R-:W2:Y:S01]  /*0470*/  S2R R3, SR_CTAID.Y ;  /* 0x0000000000037919 */ /* 0x000ea20000002600 */
[----:B------:R-:W-:Y:S01]  /*0480*/  UMOV UR4, 0x20 ;  /* 0x0000002000047882 */ /* 0x000fe20000000000 */
[----:B------:R-:W-:Y:S01]  /*0490*/  ISETP.NE.AND P2, PT, R8, RZ, PT ;  /* 0x000000ff0800720c */ /* 0x000fe20003f45270 */
[----:B------:R-:W-:Y:S01]  /*04a0*/  NOP ;  /* 0x0000000000007918 */ /* 0x000fe20000000000 */
[----:B------:R-:W3:Y:S01]  /*04b0*/  S2R R4, SR_CTAID.X ;  /* 0x0000000000047919 */ /* 0x000ee20000002500 */
[----:B------:R-:W-:Y:S01]  /*04c0*/  LEA.HI R6, R6, R5, RZ, 0x2 ;  /* 0x0000000506067211 */ /* 0x000fe200078f10ff */
[----:B------:R-:W-:Y:S01]  /*04d0*/  NOP ;  /* 0x0000000000007918 */ /* 0x000fe20000000000 */
[----:B0-----:R-:W-:-:S02]  /*04e0*/  ISETP.NE.OR P0, PT, R0, RZ, !P0 ;  /* 0x000000ff0000720c */ /* 0x001fc40004705670 */
[----:B-1----:R-:W-:-:S04]  /*04f0*/  ISETP.NE.AND P3, PT, R2, 0x1, PT ;  /* 0x000000010200780c */ /* 0x002fc80003f65270 */
[----:B------:R-:W-:Y:S02]  /*0500*/  P2R R0, PR, RZ, 0x8 ;  /* 0x00000008ff007803 */ /* 0x000fe40000000000 */
[----:B------:R-:W-:-:S05]  /*0510*/  LOP3.LUT R0, R6, 0xfffffffc, RZ, 0xc0, !PT ;  /* 0xfffffffc06007812 */ /* 0x000fca00078ec0ff */
[----:B------:R-:W-:Y:S01]  /*0520*/  VOTEU.ALL UP0, P0 ;  /* 0x00000000003f7886 */ /* 0x000fe20000000000 */
[----:B------:R-:W-:Y:S01]  /*0530*/  IMAD.IADD R0, R5, 0x1, -R0 ;  /* 0x0000000105007824 */ /* 0x000fe200078e0a00 */
[----:B------:R-:W3:Y:S01]  /*0540*/  @P3 LDC R17, c[0x0][0x10] ;  /* 0x00000400ff113b82 */ /* 0x000ee20000000800 */
[----:B------:R-:W-:Y:S01]  /*0550*/  VOTEU.ALL UP1, P0 ;  /* 0x00000000003f7886 */ /* 0x000fe20000020000 */
[----:B--2---:R-:W-:Y:S01]  /*0560*/  @P3 IMAD.MOV.U32 R6, RZ, RZ, R3 ;  /* 0x000000ffff063224 */ /* 0x004fe200078e0003 */
[----:B------:R-:W-:Y:S01]  /*0570*/  @!UP0 UMOV UR6, 0x400 ;  /* 0x0000040000068882 */ /* 0x000fe20000000000 */
[----:B------:R-:W-:-:S04]  /*0580*/  @!UP0 UIADD3 UR4, -UR4, 0x100000, URZ ;  /* 0x0010000004048890 */ /* 0x000fc8000fffe13f */
[----:B------:R-:W-:Y:S02]  /*0590*/  @!UP0 USHF.L.U32 UR5, UR4, 0xb, URZ ;  /* 0x0000000b04058899 */ /* 0x000fe4000800063f */
[----:B------:R-:W-:Y:S01]  /*05a0*/  @!UP0 USHF.L.U32 UR4, UR4, 0x1, URZ ;  /* 0x0000000104048899 */ /* 0x000fe2000800063f */
[----:B------:R-:W-:Y:S02]  /*05b0*/  @P3 IMAD.MOV.U32 R7, RZ, RZ, RZ ;  /* 0x000000ffff073224 */ /* 0x000fe400078e00ff */
[----:B------:R-:W-:Y:S01]  /*05c0*/  IMAD.MOV.U32 R5, RZ, RZ, RZ ;  /* 0x000000ffff057224 */ /* 0x000fe200078e00ff */
[----:B------:R-:W0:Y:S01]  /*05d0*/  @!UP0 S2UR UR7, SR_CgaCtaId ;  /* 0x00000000000789c3 */ /* 0x000e220000008800 */
[----:B------:R-:W-:-:S07]  /*05e0*/  @P3 IMAD.MOV.U32 R11, RZ, RZ, RZ ;  /* 0x000000ffff0b3224 */ /* 0x000fce00078e00ff */
[----:B------:R-:W1:Y:S01]  /*05f0*/  @!P3 LDC R9, c[0x0][0xc] ;  /* 0x00000300ff09bb82 */ /* 0x000e620000000800 */
[----:B---3--:R-:W-:-:S04]  /*0600*/  @P3 IMAD.WIDE.U32 R16, R4, R17, R6 ;  /* 0x0000001104103225 */ /* 0x008fc800078e0006 */
[----:B------:R-:W-:Y:S01]  /*0610*/  @P3 IMAD.IADD R17, R17, 0x1, R11 ;  /* 0x0000000111113824 */ /* 0x000fe200078e020b */
[----:B0-----:R-:W-:Y:S01]  /*0620*/  @!UP0 ULEA UR6, UR7, UR6, 0x18 ;  /* 0x0000000607068291 */ /* 0x001fe2000f8ec03f */
[----:B------:R-:W-:Y:S01]  /*0630*/  VOTEU.ALL UP0, P0 ;  /* 0x00000000003f7886 */ /* 0x000fe20000000000 */
[----:B------:R-:W-:-:S04]  /*0640*/  ISETP.NE.AND P0, PT, R0, 0x3, PT ;  /* 0x000000030000780c */ /* 0x000fc80003f05270 */
[----:B------:R-:W-:Y:S01]  /*0650*/  ISETP.EQ.OR P0, PT, R0, RZ, !P0 ;  /* 0x000000ff0000720c */ /* 0x000fe20004702670 */
[----:B-1----:R-:W-:-:S03]  /*0660*/  @!P3 IMAD.WIDE.U32 R6, R9, R3, R4 ;  /* 0x000000030906b225 */ /* 0x002fc600078e0004 */
[C---:B------:R-:W-:Y:S01]  /*0670*/  ISETP.EQ.AND P0, PT, R8.reuse, RZ, P0 ;  /* 0x000000ff0800720c */ /* 0x040fe20000702270 */
[----:B------:R-:W-:Y:S01]  /*0680*/  VIADD R8, R8, 0xffffffff ;  /* 0xffffffff08087836 */ /* 0x000fe20000000000 */
[----:B------:R-:W0:Y:S02]  /*0690*/  FENCE.VIEW.ASYNC.S ;  /* 0x00000000000073c6 */ /* 0x000e240000000000 */
[----:B0-----:R0:W1:Y:S01]  /*06a0*/  @!UP0 SYNCS.EXCH.64 URZ, [UR6+0xf0], UR4 ;  /* 0x0000f004063f85b2 */ /* 0x0010620008000100 */
[----:B------:R-:W-:Y:S01]  /*06b0*/  @!P3 IMAD.MOV.U32 R16, RZ, RZ, R6 ;  /* 0x000000ffff10b224 */ /* 0x000fe200078e0006 */
[----:B------:R-:W-:Y:S01]  /*06c0*/  SEL R19, RZ, 0x1, !P0 ;  /* 0x00000001ff137807 */ /* 0x000fe20004000000 */
[----:B------:R-:W-:Y:S01]  /*06d0*/  @!P3 IMAD.MOV.U32 R17, RZ, RZ, R7 ;  /* 0x000000ffff11b224 */ /* 0x000fe200078e0007 */
[----:B------:R-:W-:-:S04]  /*06e0*/  ISETP.GE.U32.AND P1, PT, R8, 0x2, PT ;  /* 0x000000020800780c */ /* 0x000fc80003f26070 */
[----:B------:R-:W-:Y:S01]  /*06f0*/  SEL R19, R19, 0x2, P1 ;  /* 0x0000000213137807 */ /* 0x000fe20000800000 */
[----:B------:R0:W1:Y:S01]  /*0700*/  @!UP1 SYNCS.EXCH.64 URZ, [UR6+0xf8], UR4 ;  /* 0x0000f804063f95b2 */ /* 0x0000620008000100 */
[----:B------:R-:W-:Y:S01]  /*0710*/  NOP ;  /* 0x0000000000007918 */ /* 0x000fe20000000000 */
[----:B-1----:R-:W-:Y:S06]  /*0720*/  BAR.SYNC.DEFER_BLOCKING 0x0 ;  /* 0x0000000000007b1d */ /* 0x002fec0000010000 */
[----:B------:R-:W-:Y:S05]  /*0730*/  @!P2 BRA `(.L_x_4) ;  /* 0x000000580070a947 */ /* 0x000fea0003800000 */
[----:B------:R-:W-:-:S13]  /*0740*/  ISETP.GT.U32.AND P0, PT, R8, 0x1, PT ;  /* 0x000000010800780c */ /* 0x000fda0003f04070 */
[----:B0-----:R-:W-:Y:S05]  /*0750*/  @P0 EXIT ;  /* 0x000000000000094d */ /* 0x001fea0003800000 */
[----:B------:R-:W-:Y:S01]  /*0760*/  ULDC.64 UR4, c[0x0][0x850] ;  /* 0x0002140000047ab9 */ /* 0x000fe20000000a00 */
[----:B------:R-:W-:Y:S01]  /*0770*/  PRMT R0, RZ, 0x7610, R0 ;  /* 0x00007610ff007816 */ /* 0x000fe20000000000 */
[----:B------:R-:W-:Y:S01]  /*0780*/  IMAD.MOV.U32 R23, RZ, RZ, -0x1 ;  /* 0xffffffffff177424 */ /* 0x000fe200078e00ff */
[----:B------:R-:W-:Y:S01]  /*0790*/  ISETP.GE.U32.AND P0, PT, R16, UR4, PT ;  /* 0x0000000410007c0c */ /* 0x000fe2000bf06070 */
[----:B------:R-:W-:Y:S02]  /*07a0*/  IMAD.MOV.U32 R56, RZ, RZ, -0x1 ;  /* 0xffffffffff387424 */ /* 0x000fe400078e00ff */
[----:B------:R-:W-:Y:S01]  /*07b0*/  IMAD.MOV.U32 R22, RZ, RZ, -0x1 ;  /* 0xffffffffff167424 */ /* 0x000fe200078e00ff */
[----:B------:R-:W-:-:S13]  /*07c0*/  ISETP.GE.U32.AND.EX P0, PT, R17, UR5, PT, P0 ;  /* 0x0000000511007c0c */ /* 0x000fda000bf06100 */
[----:B------:R-:W-:Y:S05]  /*07d0*/  @P0 BRA `(.L_x_5) ;  /* 0x0000000400580947 */ /* 0x000fea0003800000 */
[----:B------:R-:W0:Y:S01]  /*07e0*/  LDC.64 R14, c[0x0][0x828] ;  /* 0x00020a00ff0e7b82 */ /* 0x000e220000000a00 */
[----:B------:R-:W-:Y:S02]  /*07f0*/  IMAD.MOV.U32 R6, RZ, RZ, R16 ;  /* 0x000000ffff067224 */ /* 0x000fe400078e0010 */
[----:B------:R-:W-:-:S05]  /*0800*/  IMAD.MOV.U32 R7, RZ, RZ, R17 ;  /* 0x000000ffff077224 */ /* 0x000fca00078e0011 */
[----:B------:R-:W1:Y:S08]  /*0810*/  LDC R0, c[0x0][0x830] ;  /* 0x00020c00ff007b82 */ /* 0x000e700000000800 */
[----:B------:R-:W2:Y:S01]  /*0820*/  LDC.64 R20, c[0x0][0x820] ;  /* 0x00020800ff147b82 */ /* 0x000ea20000000a00 */
[----:B0-----:R-:W-:-:S04]  /*0830*/  ISETP.NE.U32.AND P0, PT, R14, RZ, PT ;  /* 0x000000ff0e00720c */ /* 0x001fc80003f05070 */
[----:B------:R-:W-:-:S13]  /*0840*/  ISETP.NE.AND.EX P0, PT, R15, RZ, PT, P0 ;  /* 0x000000ff0f00720c */ /* 0x000fda0003f05300 */
[----:B-12---:R-:W-:Y:S05]  /*0850*/  @!P0 BRA `(.L_x_6) ;  /* 0x0000000000288947 */ /* 0x006fea0003800000 */
[----:B------:R-:W0:Y:S02]  /*0860*/  LDC R11, c[0x0][0x834] ;  /* 0x00020d00ff0b7b82 */ /* 0x000e240000000800 */
[----:B0-----:R-:W-:-:S05]  /*0870*/  IADD3 R11, P0, R16, R11, RZ ;  /* 0x0000000b100b7210 */ /* 0x001fca0007f1e0ff */
[----:B------:R-:W-:-:S04]  /*0880*/  IMAD.X R13, RZ, RZ, R17, P0 ;  /* 0x000000ffff0d7224 */ /* 0x000fc800000e0611 */
[----:B------:R-:W-:-:S04]  /*0890*/  IMAD.WIDE.U32 R6, R13, R14, RZ ;  /* 0x0000000e0d067225 */ /* 0x000fc800078e00ff */
[----:B------:R-:W-:-:S04]  /*08a0*/  IMAD.WIDE.U32 R8, P0, R11, R15, R6 ;  /* 0x0000000f0b087225 */ /* 0x000fc80007800006 */
[----:B------:R-:W-:-:S04]  /*08b0*/  IMAD.WIDE.U32 R6, R11, R14, RZ ;  /* 0x0000000e0b067225 */ /* 0x000fc800078e00ff */
[----:B------:R-:W-:Y:S01]  /*08c0*/  IMAD.X R11, RZ, RZ, RZ, P0 ;  /* 0x000000ffff0b7224 */ /* 0x000fe200000e06ff */
[----:B------:R-:W-:Y:S01]  /*08d0*/  IADD3 RZ, P0, R7, R8, RZ ;  /* 0x0000000807ff7210 */ /* 0x000fe20007f1e0ff */
[----:B------:R-:W-:-:S04]  /*08e0*/  IMAD.MOV.U32 R10, RZ, RZ, R9 ;  /* 0x000000ffff0a7224 */ /* 0x000fc800078e0009 */
[----:B------:R-:W-:-:S08]  /*08f0*/  IMAD.WIDE.U32.X R6, R13, R15, R10, P0 ;  /* 0x0000000f0d067225 */ /* 0x000fd000000e040a */
.L_x_6:
[-CC-:B------:R-:W-:Y:S01]  /*0900*/  SHF.R.U64 R25, R6, R0.reuse, R7.reuse ;  /* 0x0000000006197219 */ /* 0x180fe20000001207 */
[----:B------:R-:W0:Y:S01]  /*0910*/  LDC R10, c[0x0][0x818] ;  /* 0x00020600ff0a7b82 */ /* 0x000e220000000800 */
[----:B------:R-:W-:Y:S01]  /*0920*/  SHF.R.U32.HI R5, RZ, R0, R7 ;  /* 0x00000000ff057219 */ /* 0x000fe20000011607 */
[----:B------:R-:W-:Y:S01]  /*0930*/  ULDC UR4, c[0x0][0x150] ;  /* 0x0000540000047ab9 */ /* 0x000fe20000000800 */
[----:B------:R-:W-:Y:S02]  /*0940*/  IADD3 R9, P0, RZ, -R25, RZ ;  /* 0x80000019ff097210 */ /* 0x000fe40007f1e0ff */
[----:B------:R-:W-:-:S03]  /*0950*/  I2FP.F32.U32 R0, R4 ;  /* 0x0000000400007245 */ /* 0x000fc60000201000 */
[----:B------:R-:W1:Y:S01]  /*0960*/  LDC.64 R26, c[0x0][0x840] ;  /* 0x00021000ff1a7b82 */ /* 0x000e620000000a00 */
[----:B------:R-:W-:Y:S02]  /*0970*/  IMAD.X R11, RZ, RZ, ~R5, P0 ;  /* 0x000000ffff0b7224 */ /* 0x000fe400000e0e05 */
[----:B------:R-:W-:Y:S01]  /*0980*/  FMUL R0, R0, UR4 ;  /* 0x0000000400007c20 */ /* 0x000fe20008400000 */
[----:B------:R-:W-:Y:S01]  /*0990*/  IMAD.WIDE.U32 R6, R9, R20, R16 ;  /* 0x0000001409067225 */ /* 0x000fe200078e0010 */
[----:B------:R-:W-:-:S03]  /*09a0*/  ULDC UR4, c[0x0][0x154] ;  /* 0x0000550000047ab9 */ /* 0x000fc60000000800 */
[----:B------:R-:W-:Y:S01]  /*09b0*/  IMAD R8, R11, R20, RZ ;  /* 0x000000140b087224 */ /* 0x000fe200078e02ff */
[----:B------:R-:W2:Y:S01]  /*09c0*/  LDC R5, c[0x0][0x144] ;  /* 0x00005100ff057b82 */ /* 0x000ea20000000800 */
[----:B------:R-:W3:Y:S02]  /*09d0*/  F2I.U32.TRUNC.NTZ R0, R0 ;  /* 0x0000000000007305 */ /* 0x000ee4000020f000 */
[----:B------:R-:W-:-:S04]  /*09e0*/  IMAD R9, R9, R21, R8 ;  /* 0x0000001509097224 */ /* 0x000fc800078e0208 */
[----:B------:R-:W-:Y:S01]  /*09f0*/  IMAD.IADD R7, R7, 0x1, R9 ;  /* 0x0000000107077824 */ /* 0x000fe200078e0209 */
[----:B------:R-:W4:Y:S01]  /*0a00*/  LDC R12, c[0x0][0x808] ;  /* 0x00020200ff0c7b82 */ /* 0x000f220000000800 */
[----:B------:R-:W-:-:S03]  /*0a10*/  IMAD.MOV.U32 R9, RZ, RZ, -0x1 ;  /* 0xffffffffff097424 */ /* 0x000fc600078e00ff */
[-CC-:B0-----:R-:W-:Y:S02]  /*0a20*/  SHF.R.U64 R20, R6, R10.reuse, R7.reuse ;  /* 0x0000000a06147219 */ /* 0x181fe40000001207 */
[----:B------:R-:W-:Y:S02]  /*0a30*/  I2FP.F32.U32 R6, R3 ;  /* 0x0000000300067245 */ /* 0x000fe40000201000 */
[----:B------:R-:W0:Y:S01]  /*0a40*/  LDC R24, c[0x0][0x858] ;  /* 0x00021600ff187b82 */ /* 0x000e220000000800 */
[----:B-1----:R-:W-:Y:S01]  /*0a50*/  ISETP.NE.U32.AND P0, PT, R26, RZ, PT ;  /* 0x000000ff1a00720c */ /* 0x002fe20003f05070 */
[----:B---3--:R-:W-:Y:S01]  /*0a60*/  IMAD.MOV R8, RZ, RZ, -R0 ;  /* 0x000000ffff087224 */ /* 0x008fe200078e0a00 */
[----:B------:R-:W-:Y:S01]  /*0a70*/  SHF.R.U32.HI R7, RZ, R10, R7 ;  /* 0x0000000aff077219 */ /* 0x000fe20000011607 */
[----:B------:R-:W-:Y:S01]  /*0a80*/  FMUL R6, R6, UR4 ;  /* 0x0000000406067c20 */ /* 0x000fe20008400000 */
[----:B------:R-:W-:-:S03]  /*0a90*/  ISETP.NE.AND.EX P0, PT, R27, RZ, PT, P0 ;  /* 0x000000ff1b00720c */ /* 0x000fc60003f05300 */
[----:B------:R-:W1:Y:S01]  /*0aa0*/  LDC R14, c[0x0][0x148] ;  /* 0x00005200ff0e7b82 */ /* 0x000e620000000800 */
[----:B--2---:R-:W-:-:S07]  /*0ab0*/  IMAD R0, R5, R8, R4 ;  /* 0x0000000805007224 */ /* 0x004fce00078e0204 */
[----:B------:R-:W2:Y:S01]  /*0ac0*/  LDC R22, c[0x0][0x800] ;  /* 0x00020000ff167b82 */ /* 0x000ea20000000800 */
[-CC-:B----4-:R-:W-:Y:S02]  /*0ad0*/  SHF.R.U64 R28, R20, R12.reuse, R7.reuse ;  /* 0x0000000c141c7219 */ /* 0x190fe40000001207 */
[----:B------:R-:W-:Y:S01]  /*0ae0*/  SHF.R.U32.HI R5, RZ, R12, R7 ;  /* 0x0000000cff057219 */ /* 0x000fe20000011607 */
[----:B------:R-:W-:Y:S01]  /*0af0*/  IMAD.MOV.U32 R7, RZ, RZ, 0x1 ;  /* 0x00000001ff077424 */ /* 0x000fe200078e00ff */
[----:B------:R3:W4:Y:S03]  /*0b00*/  F2I.U32.TRUNC.NTZ R12, R6 ;  /* 0x00000006000c7305 */ /* 0x000726000020f000 */
[----:B------:R-:W1:Y:S01]  /*0b10*/  LDC R15, c[0x0][0x848] ;  /* 0x00021200ff0f7b82 */ /* 0x000e620000000800 */
[-C--:B0-----:R-:W-:Y:S02]  /*0b20*/  SHF.L.U32 R4, R9, R24.reuse, RZ ;  /* 0x0000001809047219 */ /* 0x081fe400000006ff */
[----:B------:R-:W-:-:S02]  /*0b30*/  SHF.R.U64 R30, R28, R24, R5 ;  /* 0x000000181c1e7219 */ /* 0x000fc40000001205 */
[----:B------:R-:W-:Y:S02]  /*0b40*/  LOP3.LUT R11, RZ, R4, RZ, 0x33, !PT ;  /* 0x00000004ff0b7212 */ /* 0x000fe400078e33ff */
[-C--:B------:R-:W-:Y:S01]  /*0b50*/  SHF.R.U32.HI R5, RZ, R24.reuse, R5 ;  /* 0x00000018ff057219 */ /* 0x080fe20000011605 */
[----:B------:R-:W0:Y:S01]  /*0b60*/  LDC R21, c[0x0][0x838] ;  /* 0x00020e00ff157b82 */ /* 0x000e220000000800 */
[----:B------:R-:W-:Y:S01]  /*0b70*/  SHF.L.U32 R10, R7, R24, RZ ;  /* 0x00000018070a7219 */ /* 0x000fe200000006ff */
[----:B------:R-:W-:-:S06]  /*0b80*/  IMAD.MOV.U32 R4, RZ, RZ, R30 ;  /* 0x000000ffff047224 */ /* 0x000fcc00078e001e */
[----:B------:R-:W0:Y:S01]  /*0b90*/  LDC R23, c[0x0][0x810] ;  /* 0x00020400ff177b82 */ /* 0x000e220000000800 */
[----:B---34-:R-:W-:Y:S05]  /*0ba0*/  @!P0 BRA `(.L_x_7) ;  /* 0x0000000000288947 */ /* 0x018fea0003800000 */
[----:B------:R-:W3:Y:S02]  /*0bb0*/  LDC R9, c[0x0][0x84c] ;  /* 0x00021300ff097b82 */ /* 0x000ee40000000800 */
[----:B---3--:R-:W-:-:S05]  /*0bc0*/  IADD3 R9, P0, R30, R9, RZ ;  /* 0x000000091e097210 */ /* 0x008fca0007f1e0ff */
        /* <DEDUP_REMOVED lines=8> */
.L_x_7:
[----:B-1----:R-:W-:Y:S01]  /*0c50*/  SHF.R.U64 R4, R4, R15, R5 ;  /* 0x0000000f04047219 */ /* 0x002fe20000001205 */
[----:B--2---:R-:W-:Y:S01]  /*0c60*/  VIADD R5, R22, 0xffffffff ;  /* 0xffffffff16057836 */ /* 0x004fe20000000000 */
[----:B------:R-:W-:Y:S01]  /*0c70*/  LOP3.LUT R11, R28, R11, RZ, 0xc0, !PT ;  /* 0x0000000b1c0b7212 */ /* 0x000fe200078ec0ff */
[----:B------:R-:W-:Y:S02]  /*0c80*/  IMAD.MOV R12, RZ, RZ, -R12 ;  /* 0x000000ffff0c7224 */ /* 0x000fe400078e0a0c */
[----:B------:R-:W-:Y:S02]  /*0c90*/  IMAD.MOV R6, RZ, RZ, -R4 ;  /* 0x000000ffff067224 */ /* 0x000fe400078e0a04 */
[----:B------:R-:W-:Y:S01]  /*0ca0*/  IMAD R11, R10, R4, R11 ;  /* 0x000000040a0b7224 */ /* 0x000fe200078e020b */
[----:B------:R-:W-:Y:S01]  /*0cb0*/  LOP3.LUT R4, R20, R5, RZ, 0xc0, !PT ;  /* 0x0000000514047212 */ /* 0x000fe200078ec0ff */
[----:B------:R-:W-:Y:S02]  /*0cc0*/  @P3 IMAD R0, R14, R12, R3 ;  /* 0x0000000c0e003224 */ /* 0x000fe400078e0203 */
[----:B0-----:R-:W-:-:S02]  /*0cd0*/  IMAD R3, R6, R21, R30 ;  /* 0x0000001506037224 */ /* 0x001fc400078e021e */
[----:B------:R-:W-:Y:S02]  /*0ce0*/  IMAD R23, R11, R23, R0 ;  /* 0x000000170b177224 */ /* 0x000fe400078e0200 */
[----:B------:R-:W-:Y:S02]  /*0cf0*/  IMAD R4, R3, R22, R4 ;  /* 0x0000001603047224 */ /* 0x000fe400078e0204 */
[----:B------:R-:W-:Y:S02]  /*0d00*/  IMAD.MOV.U32 R0, RZ, RZ, 0x1 ;  /* 0x00000001ff007424 */ /* 0x000fe400078e00ff */
[----:B------:R-:W-:Y:S01]  /*0d10*/  IMAD.MOV.U32 R22, RZ, RZ, R25 ;  /* 0x000000ffff167224 */ /* 0x000fe200078e0019 */
[----:B------:R-:W-:Y:S02]  /*0d20*/  SEL R56, R4, R23, !P3 ;  /* 0x0000001704387207 */ /* 0x000fe40005800000 */
[----:B------:R-:W-:-:S07]  /*0d30*/  SEL R23, R23, R4, !P3 ;  /* 0x0000000417177207 */ /* 0x000fce0005800000 */
.L_x_5:
[----:B------:R-:W-:-:S08]  /*0d40*/  NOP ;  /* 0x0000000000007918 */ /* 0x000fd00000000000 */
[----:B------:R-:W0:Y:S02]  /*0d50*/  USETMAXREG.TRY_ALLOC.CTAPOOL UP0, 0xe8 ;  /* 0x000000e8000079c8 */ /* 0x000e240008000600 */
[----:B0-----:R-:W-:-:S13]  /*0d60*/  PLOP3.LUT P0, PT, PT, PT, UP0, 0x80, 0x0 ;  /* 0x000000000000781c */ /* 0x001fda0003f0f008 */
[----:B------:R-:W-:Y:S05]  /*0d70*/  @!P0 BRA `(.L_x_5) ;  /* 0xfffffffc00f08947 */ /* 0x000fea000383ffff */
[----:B------:R-:W-:Y:S01]  /*0d80*/  ULDC.64 UR4, c[0x0][0x798] ;  /* 0x0001e60000047ab9 */ /* 0x000fe20000000a00 */
[----:B------:R-:W-:Y:S01]  /*0d90*/  ULDC.64 UR36, c[0x0][0x208] ;  /* 0x0000820000247ab9 */ /* 0x000fe20000000a00 */
[----:B------:R-:W-:-:S04]  /*0da0*/  ISETP.NE.U32.AND P0, PT, RZ, UR4, PT ;  /* 0x00000004ff007c0c */ /* 0x000fc8000bf05070 */
[----:B------:R-:W-:-:S13]  /*0db0*/  ISETP.NE.AND.EX P0, PT, RZ, UR5, PT, P0 ;  /* 0x00000005ff007c0c */ /* 0x000fda000bf05300 */
[----:B------:R-:W-:Y:S05]  /*0dc0*/  @!P0 BRA `(.L_x_8) ;  /* 0x00000000001c8947 */ /* 0x000fea0003800000 */
[----:B------:R-:W0:Y:S02]  /*0dd0*/  LDC.64 R4, c[0x0][0x798] ;  /* 0x0001e600ff047b82 */ /* 0x000e240000000a00 */
[----:B0-----:R-:W2:Y:S02]  /*0de0*/  LDG.E.64 R4, desc[UR36][R4.64] ;  /* 0x0000002404047981 */ /* 0x001ea4000c1e1b00 */
[----:B--2---:R-:W-:-:S04]  /*0df0*/  ISETP.NE.U32.AND P0, PT, R4, RZ, PT ;  /* 0x000000ff0400720c */ /* 0x004fc80003f05070 */
[----:B------:R-:W-:-:S13]  /*0e00*/  ISETP.NE.AND.EX P0, PT, R5, RZ, PT, P0 ;  /* 0x000000ff0500720c */ /* 0x000fda0003f05300 */
[----:B------:R-:W-:Y:S05]  /*0e10*/  @!P0 BRA `(.L_x_8) ;  /* 0x0000000000088947 */ /* 0x000fea0003800000 */
[----:B------:R0:W5:Y:S01]  /*0e20*/  LD.E R57, desc[UR36][R4.64] ;  /* 0x0000002404397980 */ /* 0x000162000c101900 */
[----:B------:R-:W-:Y:S05]  /*0e30*/  BRA `(.L_x_9) ;  /* 0x0000000000247947 */ /* 0x000fea0003800000 */
.L_x_8:
[----:B------:R-:W-:Y:S02]  /*0e40*/  ULDC.64 UR4, c[0x0][0x788] ;  /* 0x0001e20000047ab9 */ /* 0x000fe40000000a00 */
[----:B------:R-:W-:-:S04]  /*0e50*/  ISETP.NE.U32.AND P0, PT, RZ, UR4, PT ;  /* 0x00000004ff007c0c */ /* 0x000fc8000bf05070 */
[----:B------:R-:W-:-:S13]  /*0e60*/  ISETP.NE.AND.EX P0, PT, RZ, UR5, PT, P0 ;  /* 0x00000005ff007c0c */ /* 0x000fda000bf05300 */
[----:B------:R-:W-:Y:S05]  /*0e70*/  @!P0 BRA `(.L_x_10) ;  /* 0x00000000000c8947 */ /* 0x000fea0003800000 */
[----:B------:R-:W0:Y:S02]  /*0e80*/  LDC.64 R4, c[0x0][0x788] ;  /* 0x0001e200ff047b82 */ /* 0x000e240000000a00 */
[----:B0-----:R1:W5:Y:S01]  /*0e90*/  LDG.E R57, desc[UR36][R4.64] ;  /* 0x0000002404397981 */ /* 0x001362000c1e1900 */
[----:B------:R-:W-:Y:S05]  /*0ea0*/  BRA `(.L_x_9) ;  /* 0x0000000000087947 */ /* 0x000fea0003800000 */
.L_x_10:
[----:B------:R-:W-:Y:S02]  /*0eb0*/  ULDC UR4, c[0x0][0x780] ;  /* 0x0001e00000047ab9 */ /* 0x000fe40000000800 */
[----:B------:R-:W-:-:S07]  /*0ec0*/  IMAD.U32 R57, RZ, RZ, UR4 ;  /* 0x00000004ff397e24 */ /* 0x000fce000f8e00ff */
.L_x_9:
[----:B------:R-:W-:Y:S02]  /*0ed0*/  ULDC.64 UR4, c[0x0][0x7a0] ;  /* 0x0001e80000047ab9 */ /* 0x000fe40000000a00 */
[----:B------:R-:W-:-:S04]  /*0ee0*/  ISETP.NE.U32.AND P0, PT, RZ, UR4, PT ;  /* 0x00000004ff007c0c */ /* 0x000fc8000bf05070 */
[----:B------:R-:W-:-:S13]  /*0ef0*/  ISETP.NE.AND.EX P0, PT, RZ, UR5, PT, P0 ;  /* 0x00000005ff007c0c */ /* 0x000fda000bf05300 */
[----:B------:R-:W-:Y:S05]  /*0f00*/  @!P0 BRA `(.L_x_11) ;  /* 0x00000000001c8947 */ /* 0x000fea0003800000 */
[----:B01----:R-:W0:Y:S02]  /*0f10*/  LDC.64 R4, c[0x0][0x7a0] ;  /* 0x0001e800ff047b82 */ /* 0x003e240000000a00 */
[----:B0-----:R-:W2:Y:S02]  /*0f20*/  LDG.E.64 R4, desc[UR36][R4.64] ;  /* 0x0000002404047981 */ /* 0x001ea4000c1e1b00 */
[----:B--2---:R-:W-:-:S04]  /*0f30*/  ISETP.NE.U32.AND P0, PT, R4, RZ, PT ;  /* 0x000000ff0400720c */ /* 0x004fc80003f05070 */
[----:B------:R-:W-:-:S13]  /*0f40*/  ISETP.NE.AND.EX P0, PT, R5, RZ, PT, P0 ;  /* 0x000000ff0500720c */ /* 0x000fda0003f05300 */
[----:B------:R-:W-:Y:S05]  /*0f50*/  @!P0 BRA `(.L_x_11) ;  /* 0x0000000000088947 */ /* 0x000fea0003800000 */
[----:B------:R0:W5:Y:S01]  /*0f60*/  LD.E R58, desc[UR36][R4.64] ;  /* 0x00000024043a7980 */ /* 0x000162000c101900 */
[----:B------:R-:W-:Y:S05]  /*0f70*/  BRA `(.L_x_12) ;  /* 0x0000000000247947 */ /* 0x000fea0003800000 */
.L_x_11:
[----:B------:R-:W-:Y:S02]  /*0f80*/  ULDC.64 UR4, c[0x0][0x790] ;  /* 0x0001e40000047ab9 */ /* 0x000fe40000000a00 */
[----:B------:R-:W-:-:S04]  /*0f90*/  ISETP.NE.U32.AND P0, PT, RZ, UR4, PT ;  /* 0x00000004ff007c0c */ /* 0x000fc8000bf05070 */
[----:B------:R-:W-:-:S13]  /*0fa0*/  ISETP.NE.AND.EX P0, PT, RZ, UR5, PT, P0 ;  /* 0x00000005ff007c0c */ /* 0x000fda000bf05300 */
[----:B------:R-:W-:Y:S05]  /*0fb0*/  @!P0 BRA `(.L_x_13) ;  /* 0x00000000000c8947 */ /* 0x000fea0003800000 */
[----:B------:R-:W2:Y:S02]  /*0fc0*/  LDC.64 R58, c[0x0][0x790] ;  /* 0x0001e400ff3a7b82 */ /* 0x000ea40000000a00 */
[----:B--2---:R2:W5:Y:S01]  /*0fd0*/  LDG.E R58, desc[UR36][R58.64] ;  /* 0x000000243a3a7981 */ /* 0x004562000c1e1900 */
[----:B------:R-:W-:Y:S05]  /*0fe0*/  BRA `(.L_x_12) ;  /* 0x0000000000087947 */ /* 0x000fea0003800000 */
.L_x_13:
[----:B------:R-:W-:Y:S02]  /*0ff0*/  ULDC UR4, c[0x0][0x784] ;  /* 0x0001e10000047ab9 */ /* 0x000fe40000000800 */
[----:B------:R-:W-:-:S07]  /*1000*/  IMAD.U32 R58, RZ, RZ, UR4 ;  /* 0x00000004ff3a7e24 */ /* 0x000fce000f8e00ff */
.L_x_12:
[----:B------:R-:W-:-:S13]  /*1010*/  LOP3.LUT P0, RZ, R0, 0xff, RZ, 0xc0, !PT ;  /* 0x000000ff00ff7812 */ /* 0x000fda000780c0ff */
[----:B------:R-:W-:Y:S05]  /*1020*/  @!P0 EXIT ;  /* 0x000000000000894d */ /* 0x000fea0003800000 */
[----:B------:R-:W-:Y:S01]  /*1030*/  ULDC UR4, c[0x0][0x28c] ;  /* 0x0000a30000047ab9 */ /* 0x000fe20000000800 */
[----:B------:R-:W-:Y:S01]  /*1040*/  UMOV UR38, URZ ;  /* 0x0000003f00267c82 */ /* 0x000fe20008000000 */
[----:B------:R-:W-:Y:S01]  /*1050*/  UIADD3 UR4, UR4, 0x3f, URZ ;  /* 0x0000003f04047890 */ /* 0x000fe2000fffe03f */
[----:B------:R-:W-:-:S03]  /*1060*/  UMOV UR39, URZ ;  /* 0x0000003f00277c82 */ /* 0x000fc60008000000 */
[----:B------:R-:W-:-:S04]  /*1070*/  USHF.R.S32.HI UR5, URZ, 0x1f, UR4 ;  /* 0x0000001f3f057899 */ /* 0x000fc80008011404 */
[----:B------:R-:W-:-:S04]  /*1080*/  ULEA.HI UR5, UR5, UR4, URZ, 0x6 ;  /* 0x0000000405057291 */ /* 0x000fc8000f8f303f */
[----:B------:R-:W-:-:S12]  /*1090*/  USHF.R.S32.HI UR40, URZ, 0x6, UR5 ;  /* 0x000000063f287899 */ /* 0x000fd80008011405 */
.L_x_108:
[----:B---3--:R-:W3:Y:S01]  /*10a0*/  S2R R3, SR_CgaCtaId ;  /* 0x0000000000037919 */ /* 0x008ee20000008800 */
[----:B------:R-:W-:-:S04]  /*10b0*/  MOV R0, 0x400 ;  /* 0x0000040000007802 */ /* 0x000fc80000000f00 */
[----:B---3--:R-:W-:-:S05]  /*10c0*/  LEA R0, R3, R0, 0x18 ;  /* 0x0000000003007211 */ /* 0x008fca00078ec0ff */
[----:B------:R-:W-:-:S05]  /*10d0*/  VIADD R0, R0, 0x800 ;  /* 0x0000080000007836 */ /* 0x000fca0000000000 */
[----:B------:R-:W-:-:S13]  /*10e0*/  LOP3.LUT P0, RZ, R0, 0x1bf, RZ, 0xc0, !PT ;  /* 0x000001bf00ff7812 */ /* 0x000fda000780c0ff */
[----:B-1--4-:R-:W-:Y:S05]  /*10f0*/  @!P0 BRA `(.L_x_14) ;  /* 0x0000000000408947 */ /* 0x012fea0003800000 */
[----:B------:R-:W-:Y:S01]  /*1100*/  MOV R0, 0x0 ;  /* 0x0000000000007802 */ /* 0x000fe20000000f00 */
[----:B------:R-:W-:Y:S01]  /*1110*/  ULDC.64 UR4, c[0x4][0x70] ;  /* 0x01001c0000047ab9 */ /* 0x000fe20000000a00 */
[----:B------:R-:W-:Y:S01]  /*1120*/  ULDC.64 UR6, c[0x4][0x8] ;  /* 0x0100020000067ab9 */ /* 0x000fe20000000a00 */
[----:B01----:R-:W-:Y:S01]  /*1130*/  IMAD.U32 R4, RZ, RZ, UR4 ;  /* 0x00000004ff047e24 */ /* 0x003fe2000f8e00ff */
[----:B------:R0:W1:Y:S01]  /*1140*/  LDC.64 R14, c[0x4][R0] ;  /* 0x01000000000e7b82 */ /* 0x0000620000000a00 */
[----:B------:R-:W-:Y:S01]  /*1150*/  IMAD.U32 R5, RZ, RZ, UR5 ;  /* 0x00000005ff057e24 */ /* 0x000fe2000f8e00ff */
[----:B------:R-:W-:Y:S01]  /*1160*/  ULDC.64 UR4, c[0x4][0x78] ;  /* 0x01001e0000047ab9 */ /* 0x000fe20000000a00 */
[----:B------:R-:W-:Y:S02]  /*1170*/  IMAD.U32 R10, RZ, RZ, UR6 ;  /* 0x00000006ff0a7e24 */ /* 0x000fe4000f8e00ff */
[----:B------:R-:W-:Y:S02]  /*1180*/  IMAD.U32 R6, RZ, RZ, UR4 ;  /* 0x00000004ff067e24 */ /* 0x000fe4000f8e00ff */
[----:B------:R-:W-:-:S02]  /*1190*/  IMAD.U32 R7, RZ, RZ, UR5 ;  /* 0x00000005ff077e24 */ /* 0x000fc4000f8e00ff */
[----:B------:R-:W-:Y:S02]  /*11a0*/  IMAD.U32 R11, RZ, RZ, UR7 ;  /* 0x00000007ff0b7e24 */ /* 0x000fe4000f8e00ff */
[----:B------:R-:W-:Y:S02]  /*11b0*/  IMAD.MOV.U32 R8, RZ, RZ, 0x70 ;  /* 0x00000070ff087424 */ /* 0x000fe400078e00ff */
[----:B------:R-:W-:Y:S02]  /*11c0*/  IMAD.MOV.U32 R12, RZ, RZ, 0x1 ;  /* 0x00000001ff0c7424 */ /* 0x000fe400078e00ff */
[----:B0-----:R-:W-:-:S07]  /*11d0*/  IMAD.MOV.U32 R13, RZ, RZ, RZ ;  /* 0x000000ffff0d7224 */ /* 0x001fce00078e00ff */
[----:B------:R-:W-:-:S07]  /*11e0*/  LEPC R20, `(.L_x_14) ;  /* 0x000000001014794e */ /* 0x000fce0000000000 */
[----:B-12--5:R-:W-:Y:S05]  /*11f0*/  CALL.ABS.NOINC R14 ;  /* 0x000000000e007343 */ /* 0x026fea0003c00000 */
.L_x_14:
[----:B------:R-:W-:Y:S01]  /*1200*/  UMOV UR4, 0xffffffff ;  /* 0xffffffff00047882 */ /* 0x000fe20000000000 */
[----:B------:R-:W-:Y:S02]  /*1210*/  LOP3.LUT R0, R19, 0x1, RZ, 0xfc, !PT ;  /* 0x0000000113007812 */ /* 0x000fe400078efcff */
[----:B------:R-:W-:Y:S02]  /*1220*/  LOP3.LUT R13, R18, 0x80, RZ, 0xc0, !PT ;  /* 0x00000080120d7812 */ /* 0x000fe400078ec0ff */
[----:B------:R-:W-:Y:S02]  /*1230*/  ISETP.NE.AND P0, PT, R0, 0x3, PT ;  /* 0x000000030000780c */ /* 0x000fe40003f05270 */
[----:B------:R-:W-:Y:S01]  /*1240*/  SHF.R.U32.HI R13, RZ, 0x7, R13 ;  /* 0x00000007ff0d7819 */ /* 0x000fe2000001160d */
[----:B------:R-:W-:Y:S10]  /*1250*/  BRA.DIV UR4, `(.L_x_15) ;  /* 0x0000006e04547947 */ /* 0x000ff4000b800000 */
.L_x_149:
[----:B------:R-:W-:Y:S05]  /*1260*/  @!P0 BRA `(.L_x_16) ;  /* 0x0000000000048947 */ /* 0x000fea0003800000 */
[----:B------:R-:W-:Y:S01]  /*1270*/  BPT.TRAP 0x1 ;  /* 0x000000040000795c */ /* 0x000fe20000300000 */
.L_x_16:
[----:B------:R-:W3:Y:S01]  /*1280*/  S2UR UR5, SR_CgaCtaId ;  /* 0x00000000000579c3 */ /* 0x000ee20000008800 */
[----:B------:R-:W-:Y:S01]  /*1290*/  UMOV UR4, 0x400 ;  /* 0x0000040000047882 */ /* 0x000fe20000000000 */
[----:B------:R-:W-:Y:S02]  /*12a0*/  IMAD.U32 R0, RZ, RZ, UR38 ;  /* 0x00000026ff007e24 */ /* 0x000fe4000f8e00ff */
[----:B01----:R-:W-:-:S03]  /*12b0*/  IMAD.U32 R4, RZ, RZ, UR39 ;  /* 0x00000027ff047e24 */ /* 0x003fc6000f8e00ff */
[----:B------:R-:W-:Y:S01]  /*12c0*/  SHF.L.U32 R0, R0, 0x1f, RZ ;  /* 0x0000001f00007819 */ /* 0x000fe200000006ff */
[----:B---3--:R-:W-:-:S06]  /*12d0*/  ULEA UR4, UR5, UR4, 0x18 ;  /* 0x0000000405047291 */ /* 0x008fcc000f8ec03f */
[----:B------:R-:W-:-:S04]  /*12e0*/  IMAD.U32 R3, RZ, RZ, UR4 ;  /* 0x00000004ff037e24 */ /* 0x000fc8000f8e00ff */
[----:B------:R-:W-:-:S04]  /*12f0*/  IMAD R5, R4, 0x8, R3 ;  /* 0x0000000804057824 */ /* 0x000fc800078e0203 */
[----:B------:R0:W1:Y:S01]  /*1300*/  SYNCS.PHASECHK.TRANS64.TRYWAIT P1, [R5+URZ], R0 ;  /* 0x00000000050075a7 */ /* 0x000062000802017f */
[----:B------:R-:W-:Y:S05]  /*1310*/  @!P0 BRA `(.L_x_17) ;  /* 0x0000000000048947 */ /* 0x000fea0003800000 */
[----:B------:R-:W-:Y:S01]  /*1320*/  BPT.TRAP 0x1 ;  /* 0x000000040000795c */ /* 0x000fe20000300000 */
.L_x_17:
[----:B-1----:R-:W-:Y:S05]  /*1330*/  @P1 BRA `(.L_x_18) ;  /* 0x0000000000081947 */ /* 0x002fea0003800000 */
[----:B------:R-:W1:Y:S02]  /*1340*/  SYNCS.PHASECHK.TRANS64.TRYWAIT P1, [R5+URZ], R0 ;  /* 0x00000000050075a7 */ /* 0x000e64000802017f */
[----:B-1----:R-:W-:Y:S05]  /*1350*/  @!P1 BRA `(.L_x_19) ;  /* 0x0000006c00309947 */ /* 0x002fea0003800000 */
.L_x_18:
[----:B------:R-:W-:-:S04]  /*1360*/  UIADD3 UR4, UR39, 0x1, URZ ;  /* 0x0000000127047890 */ /* 0x000fc8000fffe03f */
[----:B------:R-:W-:Y:S02]  /*1370*/  UISETP.NE.AND UP0, UPT, UR4, 0xe, UPT ;  /* 0x0000000e0400788c */ /* 0x000fe4000bf05270 */
[----:B------:R-:W-:Y:S02]  /*1380*/  IMAD.U32 R4, RZ, RZ, UR4 ;  /* 0x00000004ff047e24 */ /* 0x000fe4000f8e00ff */
[----:B------:R-:W-:Y:S02]  /*1390*/  USEL UR4, URZ, 0x1, UP0 ;  /* 0x000000013f047887 */ /* 0x000fe40008000000 */
[----:B------:R-:W-:Y:S02]  /*13a0*/  PLOP3.LUT P1, PT, PT, PT, UP0, 0x80, 0x0 ;  /* 0x000000000000781c */ /* 0x000fe40003f2f008 */
[----:B------:R-:W-:Y:S02]  /*13b0*/  ULOP3.LUT UR4, UR38, UR4, URZ, 0x3c, !UPT ;  /* 0x0000000426047292 */ /* 0x000fe4000f8e3c3f */
[----:B------:R-:W-:-:S04]  /*13c0*/  SEL R4, R4, RZ, P1 ;  /* 0x000000ff04047207 */ /* 0x000fc80000800000 */
[----:B01----:R-:W-:Y:S01]  /*13d0*/  IMAD.U32 R0, RZ, RZ, UR4 ;  /* 0x00000004ff007e24 */ /* 0x003fe2000f8e00ff */
[----:B------:R-:W-:Y:S06]  /*13e0*/  @!P0 BRA `(.L_x_20) ;  /* 0x0000000000048947 */ /* 0x000fec0003800000 */
[----:B------:R-:W-:Y:S01]  /*13f0*/  BPT.TRAP 0x1 ;  /* 0x000000040000795c */ /* 0x000fe20000300000 */
.L_x_20:
[C---:B------:R-:W-:Y:S01]  /*1400*/  IMAD.SHL.U32 R5, R18.reuse, 0x20, RZ ;  /* 0x0000002012057824 */ /* 0x040fe200078e00ff */
[C---:B------:R-:W-:Y:S01]  /*1410*/  R2P PR, R18.reuse, 0x18 ;  /* 0x0000001812007804 */ /* 0x040fe20000000000 */
[----:B------:R-:W-:Y:S01]  /*1420*/  IMAD.SHL.U32 R7, R18, 0x2, RZ ;  /* 0x0000000212077824 */ /* 0x000fe200078e00ff */
[----:B--2---:R-:W-:Y:S01]  /*1430*/  SHF.L.U32 R59, R0, 0x1f, RZ ;  /* 0x0000001f003b7819 */ /* 0x004fe200000006ff */
[----:B------:R-:W-:Y:S01]  /*1440*/  IMAD.SHL.U32 R9, R18, 0x10, RZ ;  /* 0x0000001012097824 */ /* 0x000fe200078e00ff */
[----:B------:R-:W-:Y:S01]  /*1450*/  LOP3.LUT R6, R5, 0xc00, RZ, 0xc0, !PT ;  /* 0x00000c0005067812 */ /* 0x000fe200078ec0ff */
[----:B------:R-:W0:Y:S03]  /*1460*/  LDC R68, c[0x0][0x28c] ;  /* 0x0000a300ff447b82 */ /* 0x000e260000000800 */
[----:B------:R-:W-:Y:S02]  /*1470*/  LOP3.LUT R6, R6, 0x6, R7, 0xf8, !PT ;  /* 0x0000000606067812 */ /* 0x000fe400078ef807 */
[----:B------:R-:W-:-:S02]  /*1480*/  LOP3.LUT R8, R9, 0x180, RZ, 0xc0, !PT ;  /* 0x0000018009087812 */ /* 0x000fc400078ec0ff */
[----:B------:R-:W-:Y:S01]  /*1490*/  LOP3.LUT R6, R6, 0x40, R9, 0xf8, !PT ;  /* 0x0000004006067812 */ /* 0x000fe200078ef809 */
[----:B------:R-:W-:Y:S01]  /*14a0*/  IMAD.U32 R9, RZ, RZ, UR39 ;  /* 0x00000027ff097e24 */ /* 0x000fe2000f8e00ff */
[----:B------:R-:W-:Y:S01]  /*14b0*/  LOP3.LUT R7, R8, 0x30, R7, 0xf8, !PT ;  /* 0x0000003008077812 */ /* 0x000fe200078ef807 */
[----:B------:R-:W-:Y:S01]  /*14c0*/  IMAD R8, R4, 0x8, R3 ;  /* 0x0000000804087824 */ /* 0x000fe200078e0203 */
[----:B------:R-:W-:Y:S01]  /*14d0*/  LOP3.LUT R6, R6, 0x1000, R5, 0xf8, !PT ;  /* 0x0000100006067812 */ /* 0x000fe200078ef805 */
[----:B------:R-:W-:Y:S02]  /*14e0*/  IMAD.MOV.U32 R5, RZ, RZ, 0x10 ;  /* 0x00000010ff057424 */ /* 0x000fe400078e00ff */
[----:B------:R1:W2:Y:S01]  /*14f0*/  SYNCS.PHASECHK.TRANS64.TRYWAIT P1, [R8+URZ], R59 ;  /* 0x0000003b080075a7 */ /* 0x0002a2000802017f */
[----:B------:R-:W-:-:S07]  /*1500*/  LOP3.LUT R6, R6, R7, RZ, 0xfc, !PT ;  /* 0x0000000706067212 */ /* 0x000fce00078efcff */
[----:B------:R-:W-:Y:S05]  /*1510*/  WARPSYNC.ALL ;  /* 0x0000000000007948 */ /* 0x000fea0003800000 */
[----:B------:R-:W-:Y:S01]  /*1520*/  IMAD R10, R9, 0x2000, R6 ;  /* 0x00002000090a7824 */ /* 0x000fe200078e0206 */
[----:B------:R-:W-:Y:S02]  /*1530*/  SEL R5, R5, 0xfffffff0, !P3 ;  /* 0xfffffff005057807 */ /* 0x000fe40005800000 */
[----:B0-----:R-:W-:Y:S01]  /*1540*/  ISETP.GE.AND P2, PT, R68, 0x41, PT ;  /* 0x000000414400780c */ /* 0x001fe20003f46270 */
[----:B------:R-:W-:-:S04]  /*1550*/  IMAD.IADD R10, R3, 0x1, R10 ;  /* 0x00000001030a7824 */ /* 0x000fc800078e020a */
[----:B------:R-:W-:Y:S01]  /*1560*/  IMAD.IADD R25, R10, 0x1, R5 ;  /* 0x000000010a197824 */ /* 0x000fe200078e0205 */
[----:B------:R-:W-:Y:S04]  /*1570*/  LDS.U16 R7, [R10+0xa00] ;  /* 0x000a00000a077984 */ /* 0x000fe80000000400 */
[----:B------:R-:W0:Y:S04]  /*1580*/  LDS.U16 R12, [R10+0x800] ;  /* 0x000800000a0c7984 */ /* 0x000e280000000400 */
[----:B------:R-:W-:Y:S04]  /*1590*/  LDS.U16 R9, [R10+0xa08] ;  /* 0x000a08000a097984 */ /* 0x000fe80000000400 */
[----:B------:R-:W3:Y:S04]  /*15a0*/  LDS.U16 R14, [R10+0x808] ;  /* 0x000808000a0e7984 */ /* 0x000ee80000000400 */
[----:B------:R-:W-:Y:S04]  /*15b0*/  LDS.U16 R11, [R25+0xa00] ;  /* 0x000a0000190b7984 */ /* 0x000fe80000000400 */
[----:B------:R-:W4:Y:S04]  /*15c0*/  LDS.U16 R20, [R25+0x800] ;  /* 0x0008000019147984 */ /* 0x000f280000000400 */
[----:B------:R-:W-:Y:S04]  /*15d0*/  LDS.U16 R13, [R25+0xa08] ;  /* 0x000a0800190d7984 */ /* 0x000fe80000000400 */
[----:B------:R-:W1:Y:S01]  /*15e0*/  LDS.U16 R24, [R25+0x808] ;  /* 0x0008080019187984 */ /* 0x000e620000000400 */
[----:B0-----:R-:W-:-:S04]  /*15f0*/  PRMT R7, R12, 0x5410, R7 ;  /* 0x000054100c077816 */ /* 0x001fc80000000007 */
[-C--:B------:R-:W-:Y:S02]  /*1600*/  F2FP.F16.E4M3.UNPACK_B R12, R7.reuse ;  /* 0x00000007ff0c723e */ /* 0x080fe400020006ff */
[----:B------:R-:W-:Y:S02]  /*1610*/  F2FP.F16.E4M3.UNPACK_B R7, R7.H1 ;  /* 0x00000007ff07723e */ /* 0x000fe400030006ff */
[----:B---3--:R-:W-:Y:S01]  /*1620*/  PRMT R9, R14, 0x5410, R9 ;  /* 0x000054100e097816 */ /* 0x008fe20000000009 */
[--C-:B------:R-:W-:Y:S02]  /*1630*/  HADD2.F32 R14, -RZ, R12.reuse.H0_H0 ;  /* 0x2000000cff0e7230 */ /* 0x100fe40000004100 */
[----:B------:R-:W-:Y:S01]  /*1640*/  HADD2.F32 R15, -RZ, R12.H1_H1 ;  /* 0x3000000cff0f7230 */ /* 0x000fe20000004100 */
[----:B------:R-:W-:Y:S01]  /*1650*/  F2FP.F16.E4M3.UNPACK_B R21, R9.H1 ;  /* 0x00000009ff15723e */ /* 0x000fe200030006ff */
[----:B------:R-:W-:Y:S01]  /*1660*/  HADD2.F32 R12, -RZ, R7.H1_H1 ;  /* 0x30000007ff0c7230 */ /* 0x000fe20000004100 */
[----:B----4-:R-:W-:-:S03]  /*1670*/  PRMT R11, R20, 0x5410, R11 ;  /* 0x00005410140b7816 */ /* 0x010fc6000000000b */
[----:B------:R-:W-:Y:S01]  /*1680*/  HADD2.F32 R63, -RZ, R21.H0_H0 ;  /* 0x20000015ff3f7230 */ /* 0x000fe20000004100 */
[----:B------:R-:W-:Y:S01]  /*1690*/  F2FP.F16.E4M3.UNPACK_B R20, R9 ;  /* 0x00000009ff14723e */ /* 0x000fe200020006ff */
[----:B------:R-:W-:Y:S01]  /*16a0*/  HADD2.F32 R9, -RZ, R7.H0_H0 ;  /* 0x20000007ff097230 */ /* 0x000fe20000004100 */
[----:B------:R-:W-:-:S03]  /*16b0*/  F2FP.BF16.F32.PACK_AB R60, R15, R14 ;  /* 0x0000000e0f3c723e */ /* 0x000fc600000010ff */
[--C-:B------:R-:W-:Y:S01]  /*16c0*/  HADD2.F32 R62, -RZ, R20.reuse.H0_H0 ;  /* 0x20000014ff3e7230 */ /* 0x100fe20000004100 */
[----:B-1----:R-:W-:Y:S01]  /*16d0*/  PRMT R13, R24, 0x5410, R13 ;  /* 0x00005410180d7816 */ /* 0x002fe2000000000d */
[----:B------:R-:W-:Y:S01]  /*16e0*/  HADD2.F32 R7, -RZ, R20.H1_H1 ;  /* 0x30000014ff077230 */ /* 0x000fe20000004100 */
[----:B------:R-:W-:Y:S01]  /*16f0*/  F2FP.BF16.F32.PACK_AB R61, R12, R9 ;  /* 0x000000090c3d723e */ /* 0x000fe200000010ff */
[----:B------:R-:W-:-:S03]  /*1700*/  HADD2.F32 R20, -RZ, R21.H1_H1 ;  /* 0x30000015ff147230 */ /* 0x000fc60000004100 */
[----:B------:R-:W-:Y:S02]  /*1710*/  F2FP.BF16.F32.PACK_AB R62, R7, R62 ;  /* 0x0000003e073e723e */ /* 0x000fe400000010ff */
[----:B------:R-:W-:Y:S02]  /*1720*/  F2FP.BF16.F32.PACK_AB R63, R20, R63 ;  /* 0x0000003f143f723e */ /* 0x000fe400000010ff */
[----:B------:R-:W-:Y:S02]  /*1730*/  R2UR UR4, R3 ;  /* 0x00000000030472ca */ /* 0x000fe400000e0000 */
[----:B------:R-:W-:Y:S01]  /*1740*/  WARPGROUP.ARRIVE ;  /* 0x00000000000079c5 */ /* 0x000fe20000000000 */
[----:B------:R-:W-:Y:S01]  /*1750*/  UMOV UR7, 0x40000040 ;  /* 0x4000004000077882 */ /* 0x000fe20000000000 */
[-C--:B------:R-:W-:Y:S01]  /*1760*/  F2FP.F16.E4M3.UNPACK_B R9, R11.reuse.H1 ;  /* 0x0000000bff09723e */ /* 0x080fe200030006ff */
[----:B------:R-:W-:Y:S01]  /*1770*/  IMAD.MOV.U32 R20, RZ, RZ, 0x20 ;  /* 0x00000020ff147424 */ /* 0x000fe200078e00ff */
[----:B------:R-:W-:-:S02]  /*1780*/  F2FP.F16.E4M3.UNPACK_B R7, R11 ;  /* 0x0000000bff07723e */ /* 0x000fc400020006ff */
[-C--:B------:R-:W-:Y:S01]  /*1790*/  F2FP.F16.E4M3.UNPACK_B R14, R13.reuse ;  /* 0x0000000dff0e723e */ /* 0x080fe200020006ff */
[--C-:B------:R-:W-:Y:S01]  /*17a0*/  HADD2.F32 R65, -RZ, R9.reuse.H0_H0 ;  /* 0x20000009ff417230 */ /* 0x100fe20000004100 */
[----:B------:R-:W-:Y:S01]  /*17b0*/  F2FP.F16.E4M3.UNPACK_B R15, R13.H1 ;  /* 0x0000000dff0f723e */ /* 0x000fe200030006ff */
[----:B------:R-:W-:Y:S02]  /*17c0*/  HADD2.F32 R12, -RZ, R9.H1_H1 ;  /* 0x30000009ff0c7230 */ /* 0x000fe40000004100 */
[--C-:B------:R-:W-:Y:S01]  /*17d0*/  HADD2.F32 R64, -RZ, R7.reuse.H0_H0 ;  /* 0x20000007ff407230 */ /* 0x100fe20000004100 */
[----:B------:R-:W-:Y:S01]  /*17e0*/  UIADD3 UR4, UR4, 0x1c800, URZ ;  /* 0x0001c80004047890 */ /* 0x000fe2000fffe03f */
[--C-:B------:R-:W-:Y:S01]  /*17f0*/  HADD2.F32 R66, -RZ, R14.reuse.H0_H0 ;  /* 0x2000000eff427230 */ /* 0x100fe20000004100 */
[----:B------:R-:W-:Y:S01]  /*1800*/  F2FP.BF16.F32.PACK_AB R65, R12, R65 ;  /* 0x000000410c41723e */ /* 0x000fe200000010ff */
[----:B------:R-:W-:Y:S01]  /*1810*/  HADD2.F32 R9, -RZ, R14.H1_H1 ;  /* 0x3000000eff097230 */ /* 0x000fe20000004100 */
[----:B------:R-:W-:Y:S01]  /*1820*/  USHF.R.U32.HI UR4, URZ, 0x4, UR4 ;  /* 0x000000043f047899 */ /* 0x000fe20008011604 */
[----:B------:R-:W-:-:S02]  /*1830*/  HADD2.F32 R7, -RZ, R7.H1_H1 ;  /* 0x30000007ff077230 */ /* 0x000fc40000004100 */
[--C-:B------:R-:W-:Y:S01]  /*1840*/  HADD2.F32 R67, -RZ, R15.reuse.H0_H0 ;  /* 0x2000000fff437230 */ /* 0x100fe20000004100 */
[----:B------:R-:W-:Y:S01]  /*1850*/  ULOP3.LUT UR4, UR4, 0x3fff, URZ, 0xc0, !UPT ;  /* 0x00003fff04047892 */ /* 0x000fe2000f8ec03f */
[----:B------:R-:W-:Y:S01]  /*1860*/  HADD2.F32 R14, -RZ, R15.H1_H1 ;  /* 0x3000000fff0e7230 */ /* 0x000fe20000004100 */
[----:B------:R-:W-:Y:S02]  /*1870*/  F2FP.BF16.F32.PACK_AB R64, R7, R64 ;  /* 0x000000400740723e */ /* 0x000fe400000010ff */
[----:B------:R-:W-:Y:S01]  /*1880*/  ULOP3.LUT UR5, UR4, 0x10000, URZ, 0xfc, !UPT ;  /* 0x0001000004057892 */ /* 0x000fe2000f8efc3f */
[----:B------:R-:W-:Y:S02]  /*1890*/  F2FP.BF16.F32.PACK_AB R66, R9, R66 ;  /* 0x000000420942723e */ /* 0x000fe400000010ff */
[----:B------:R-:W-:Y:S01]  /*18a0*/  F2FP.BF16.F32.PACK_AB R67, R14, R67 ;  /* 0x000000430e43723e */ /* 0x000fe200000010ff */
[----:B------:R-:W-:Y:S01]  /*18b0*/  ULEA UR4, UR39, UR5, 0x9 ;  /* 0x0000000527047291 */ /* 0x000fe2000f8e483f */
[----:B------:R-:W-:-:S05]  /*18c0*/  SEL R7, R20, 0xffffffe0, !P4 ;  /* 0xffffffe014077807 */ /* 0x000fca0006000000 */
[----:B------:R-:W-:Y:S01]  /*18d0*/  IMAD.IADD R20, R10, 0x1, R7 ;  /* 0x000000010a147824 */ /* 0x000fe200078e0207 */
[----:B------:R-:W-:Y:S02]  /*18e0*/  UMOV UR6, UR4 ;  /* 0x0000000400067c82 */ /* 0x000fe40008000000 */
[----:B------:R-:W-:Y:S01]  /*18f0*/  HGMMA.64x64x16.F32.BF16 R24, R60, gdesc[UR4], RZ, !UPT, gsb0 ;  /* 0x00e000043c187df0 */ /* 0x000fe2000c0018ff */
[----:B------:R-:W-:Y:S01]  /*1900*/  UIADD3 UR6, UR4, 0x2, URZ ;  /* 0x0000000204067890 */ /* 0x000fe2000fffe03f */
[----:B------:R-:W-:Y:S01]  /*1910*/  UMOV UR7, 0x40000040 ;  /* 0x4000004000077882 */ /* 0x000fe20000000000 */
[----:B------:R-:W-:Y:S02]  /*1920*/  WARPGROUP.DEPBAR.LE gsb0, 0x0 ;  /* 0x00008000000079c5 */ /* 0x000fe40000010000 */
[----:B------:R-:W-:-:S06]  /*1930*/  WARPGROUP.ARRIVE ;  /* 0x00000000000079c5 */ /* 0x000fcc0000000000 */
[----:B------:R-:W-:Y:S01]  /*1940*/  HGMMA.64x64x16.F32.BF16 R24, R64, gdesc[UR4], R24, gsb0 ;  /* 0x00e0000440187df0 */ /* 0x000fe20008001818 */
[----:B------:R-:W-:Y:S01]  /*1950*/  UIADD3 UR6, UR4, 0x4, URZ ;  /* 0x0000000404067890 */ /* 0x000fe2000fffe03f */
[----:B------:R-:W-:Y:S01]  /*1960*/  UMOV UR7, 0x40000040 ;  /* 0x4000004000077882 */ /* 0x000fe20000000000 */
[----:B------:R-:W-:Y:S01]  /*1970*/  UIADD3 UR4, UR4, 0x6, URZ ;  /* 0x0000000604047890 */ /* 0x000fe2000fffe03f */
[----:B------:R-:W-:Y:S02]  /*1980*/  WARPGROUP.DEPBAR.LE gsb0, 0x0 ;  /* 0x00008000000079c5 */ /* 0x000fe40000010000 */
[----:B------:R-:W-:Y:S04]  /*1990*/  LDS.U16 R9, [R20+0xa00] ;  /* 0x000a000014097984 */ /* 0x000fe80000000400 */
[----:B------:R-:W0:Y:S04]  /*19a0*/  LDS.U16 R10, [R20+0x800] ;  /* 0x00080000140a7984 */ /* 0x000e280000000400 */
[----:B------:R-:W-:Y:S04]  /*19b0*/  LDS.U16 R12, [R20+0xa08] ;  /* 0x000a0800140c7984 */ /* 0x000fe80000000400 */
[----:B------:R1:W3:Y:S02]  /*19c0*/  LDS.U16 R15, [R20+0x808] ;  /* 0x00080800140f7984 */ /* 0x0002e40000000400 */
[----:B-1----:R-:W-:Y:S01]  /*19d0*/  IMAD.IADD R20, R5, 0x1, R20 ;  /* 0x0000000105147824 */ /* 0x002fe200078e0214 */
[----:B0-----:R-:W-:-:S04]  /*19e0*/  PRMT R9, R10, 0x5410, R9 ;  /* 0x000054100a097816 */ /* 0x001fc80000000009 */
[-C--:B------:R-:W-:Y:S02]  /*19f0*/  F2FP.F16.E4M3.UNPACK_B R10, R9.reuse ;  /* 0x00000009ff0a723e */ /* 0x080fe400020006ff */
[----:B------:R-:W-:Y:S02]  /*1a00*/  F2FP.F16.E4M3.UNPACK_B R9, R9.H1 ;  /* 0x00000009ff09723e */ /* 0x000fe400030006ff */
[----:B---3--:R-:W-:Y:S01]  /*1a10*/  PRMT R12, R15, 0x5410, R12 ;  /* 0x000054100f0c7816 */ /* 0x008fe2000000000c */
[--C-:B------:R-:W-:Y:S02]  /*1a20*/  HADD2.F32 R64, -RZ, R10.reuse.H0_H0 ;  /* 0x2000000aff407230 */ /* 0x100fe40000004100 */
[----:B------:R-:W-:Y:S01]  /*1a30*/  HADD2.F32 R15, -RZ, R10.H1_H1 ;  /* 0x3000000aff0f7230 */ /* 0x000fe20000004100 */
[-C--:B------:R-:W-:Y:S01]  /*1a40*/  F2FP.F16.E4M3.UNPACK_B R14, R12.reuse ;  /* 0x0000000cff0e723e */ /* 0x080fe200020006ff */
[--C-:B------:R-:W-:Y:S01]  /*1a50*/  HADD2.F32 R65, -RZ, R9.reuse.H0_H0 ;  /* 0x20000009ff417230 */ /* 0x100fe20000004100 */
[----:B------:R-:W-:Y:S01]  /*1a60*/  F2FP.F16.E4M3.UNPACK_B R12, R12.H1 ;  /* 0x0000000cff0c723e */ /* 0x000fe200030006ff */
[----:B------:R-:W-:Y:S01]  /*1a70*/  HADD2.F32 R10, -RZ, R9.H1_H1 ;  /* 0x30000009ff0a7230 */ /* 0x000fe20000004100 */
[----:B------:R-:W-:Y:S01]  /*1a80*/  F2FP.BF16.F32.PACK_AB R64, R15, R64 ;  /* 0x000000400f40723e */ /* 0x000fe200000010ff */
[----:B------:R-:W-:-:S02]  /*1a90*/  HADD2.F32 R66, -RZ, R14.H0_H0 ;  /* 0x2000000eff427230 */ /* 0x000fc40000004100 */
[----:B------:R-:W-:Y:S01]  /*1aa0*/  HADD2.F32 R67, -RZ, R12.H0_H0 ;  /* 0x2000000cff437230 */ /* 0x000fe20000004100 */
[----:B------:R-:W-:Y:S01]  /*1ab0*/  F2FP.BF16.F32.PACK_AB R65, R10, R65 ;  /* 0x000000410a41723e */ /* 0x000fe200000010ff */
[----:B------:R-:W-:Y:S02]  /*1ac0*/  HADD2.F32 R9, -RZ, R14.H1_H1 ;  /* 0x3000000eff097230 */ /* 0x000fe40000004100 */
[----:B------:R-:W-:-:S03]  /*1ad0*/  HADD2.F32 R12, -RZ, R12.H1_H1 ;  /* 0x3000000cff0c7230 */ /* 0x000fc60000004100 */
[----:B------:R-:W-:Y:S02]  /*1ae0*/  F2FP.BF16.F32.PACK_AB R66, R9, R66 ;  /* 0x000000420942723e */ /* 0x000fe400000010ff */
[----:B------:R-:W-:-:S04]  /*1af0*/  F2FP.BF16.F32.PACK_AB R67, R12, R67 ;  /* 0x000000430c43723e */ /* 0x000fc800000010ff */
[----:B------:R-:W-:-:S06]  /*1b00*/  WARPGROUP.ARRIVE ;  /* 0x00000000000079c5 */ /* 0x000fcc0000000000 */
[----:B------:R-:W-:Y:S01]  /*1b10*/  HGMMA.64x64x16.F32.BF16 R24, R64, gdesc[UR4], R24, gsb0 ;  /* 0x00e0000440187df0 */ /* 0x000fe20008001818 */
[----:B------:R-:W-:Y:S01]  /*1b20*/  UMOV UR6, UR4 ;  /* 0x0000000400067c82 */ /* 0x000fe20008000000 */
[----:B------:R-:W-:Y:S01]  /*1b30*/  UMOV UR7, 0x40000040 ;  /* 0x4000004000077882 */ /* 0x000fe20000000000 */
[----:B------:R-:W-:Y:S02]  /*1b40*/  WARPGROUP.DEPBAR.LE gsb0, 0x0 ;  /* 0x00008000000079c5 */ /* 0x000fe40000010000 */
[----:B------:R-:W-:Y:S04]  /*1b50*/  LDS.U16 R9, [R20+0xa00] ;  /* 0x000a000014097984 */ /* 0x000fe80000000400 */
[----:B------:R-:W0:Y:S04]  /*1b60*/  LDS.U16 R10, [R20+0x800] ;  /* 0x00080000140a7984 */ /* 0x000e280000000400 */
[----:B------:R-:W-:Y:S04]  /*1b70*/  LDS.U16 R12, [R20+0xa08] ;  /* 0x000a0800140c7984 */ /* 0x000fe80000000400 */
[----:B------:R-:W1:Y:S01]  /*1b80*/  LDS.U16 R15, [R20+0x808] ;  /* 0x00080800140f7984 */ /* 0x000e620000000400 */
[----:B0-----:R-:W-:-:S04]  /*1b90*/  PRMT R9, R10, 0x5410, R9 ;  /* 0x000054100a097816 */ /* 0x001fc80000000009 */
[-C--:B------:R-:W-:Y:S02]  /*1ba0*/  F2FP.F16.E4M3.UNPACK_B R10, R9.reuse ;  /* 0x00000009ff0a723e */ /* 0x080fe400020006ff */
[----:B------:R-:W-:Y:S02]  /*1bb0*/  F2FP.F16.E4M3.UNPACK_B R9, R9.H1 ;  /* 0x00000009ff09723e */ /* 0x000fe400030006ff */
[----:B-1----:R-:W-:Y:S01]  /*1bc0*/  PRMT R12, R15, 0x5410, R12 ;  /* 0x000054100f0c7816 */ /* 0x002fe2000000000c */
        /* <DEDUP_REMOVED lines=15> */
[----:B------:R-:W-:Y:S03]  /*1cc0*/  HGMMA.64x64x16.F32.BF16 R24, R64, gdesc[UR4], R24, gsb0 ;  /* 0x00e0000440187df0 */ /* 0x000fe60008001818 */
[----:B------:R-:W-:Y:S02]  /*1cd0*/  WARPGROUP.DEPBAR.LE gsb0, 0x0 ;  /* 0x00008000000079c5 */ /* 0x000fe40000010000 */
[----:B------:R-:W-:Y:S05]  /*1ce0*/  @!P2 BRA `(.L_x_21) ;  /* 0x000000000090a947 */ /* 0x000fea0003800000 */
[----:B------:R-:W-:Y:S05]  /*1cf0*/  @!P0 BRA `(.L_x_22) ;  /* 0x0000000000048947 */ /* 0x000fea0003800000 */
[----:B------:R-:W-:Y:S01]  /*1d00*/  BPT.TRAP 0x1 ;  /* 0x000000040000795c */ /* 0x000fe20000300000 */
.L_x_22:
[----:B------:R-:W-:-:S04]  /*1d10*/  IMAD R10, R4, 0x2000, R6 ;  /* 0x00002000040a7824 */ /* 0x000fc800078e0206 */
[----:B------:R-:W-:Y:S01]  /*1d20*/  IMAD.IADD R10, R3, 0x1, R10 ;  /* 0x00000001030a7824 */ /* 0x000fe200078e020a */
[----:B--2---:R-:W-:Y:S06]  /*1d30*/  @P1 BRA `(.L_x_23) ;  /* 0x0000000000081947 */ /* 0x004fec0003800000 */
[----:B------:R-:W0:Y:S02]  /*1d40*/  SYNCS.PHASECHK.TRANS64.TRYWAIT P1, [R8+URZ], R59 ;  /* 0x0000003b080075a7 */ /* 0x000e24000802017f */
[----:B0-----:R-:W-:Y:S05]  /*1d50*/  @!P1 BRA `(.L_x_24) ;  /* 0x0000006000c49947 */ /* 0x001fea0003800000 */
.L_x_23:
[----:B0-----:R-:W-:Y:S01]  /*1d60*/  LDS.U16 R8, [R10+0xa00] ;  /* 0x000a00000a087984 */ /* 0x001fe20000000400 */
[----:B------:R-:W-:-:S03]  /*1d70*/  IMAD.IADD R21, R5, 0x1, R10 ;  /* 0x0000000105157824 */ /* 0x000fc600078e020a */
[----:B------:R-:W0:Y:S04]  /*1d80*/  LDS.U16 R9, [R10+0x800] ;  /* 0x000800000a097984 */ /* 0x000e280000000400 */
[----:B------:R-:W-:Y:S04]  /*1d90*/  LDS.U16 R11, [R10+0xa08] ;  /* 0x000a08000a0b7984 */ /* 0x000fe80000000400 */
[----:B------:R-:W1:Y:S04]  /*1da0*/  LDS.U16 R12, [R10+0x808] ;  /* 0x000808000a0c7984 */ /* 0x000e680000000400 */
[----:B------:R-:W-:Y:S04]  /*1db0*/  LDS.U16 R13, [R21+0xa00] ;  /* 0x000a0000150d7984 */ /* 0x000fe80000000400 */
[----:B------:R-:W2:Y:S04]  /*1dc0*/  LDS.U16 R14, [R21+0x800] ;  /* 0x00080000150e7984 */ /* 0x000ea80000000400 */
[----:B------:R-:W-:Y:S04]  /*1dd0*/  LDS.U16 R15, [R21+0xa08] ;  /* 0x000a0800150f7984 */ /* 0x000fe80000000400 */
[----:B------:R3:W4:Y:S01]  /*1de0*/  LDS.U16 R20, [R21+0x808] ;  /* 0x0008080015147984 */ /* 0x0007220000000400 */
[----:B0-----:R-:W-:-:S04]  /*1df0*/  PRMT R8, R9, 0x5410, R8 ;  /* 0x0000541009087816 */ /* 0x001fc80000000008 */
[-C--:B------:R-:W-:Y:S02]  /*1e00*/  F2FP.F16.E4M3.UNPACK_B R9, R8.reuse ;  /* 0x00000008ff09723e */ /* 0x080fe400020006ff */
[----:B------:R-:W-:Y:S02]  /*1e10*/  F2FP.F16.E4M3.UNPACK_B R8, R8.H1 ;  /* 0x00000008ff08723e */ /* 0x000fe400030006ff */
[----:B-1----:R-:W-:Y:S01]  /*1e20*/  PRMT R11, R12, 0x5410, R11 ;  /* 0x000054100c0b7816 */ /* 0x002fe2000000000b */
[--C-:B------:R-:W-:Y:S02]  /*1e30*/  HADD2.F32 R60, -RZ, R9.reuse.H0_H0 ;  /* 0x20000009ff3c7230 */ /* 0x100fe40000004100 */
[--C-:B------:R-:W-:Y:S01]  /*1e40*/  HADD2.F32 R61, -RZ, R8.reuse.H0_H0 ;  /* 0x20000008ff3d7230 */ /* 0x100fe20000004100 */
[-C--:B------:R-:W-:Y:S01]  /*1e50*/  F2FP.F16.E4M3.UNPACK_B R12, R11.reuse ;  /* 0x0000000bff0c723e */ /* 0x080fe200020006ff */
[----:B------:R-:W-:Y:S01]  /*1e60*/  HADD2.F32 R9, -RZ, R9.H1_H1 ;  /* 0x30000009ff097230 */ /* 0x000fe20000004100 */
[----:B------:R-:W-:Y:S01]  /*1e70*/  F2FP.F16.E4M3.UNPACK_B R11, R11.H1 ;  /* 0x0000000bff0b723e */ /* 0x000fe200030006ff */
[----:B------:R-:W-:-:S02]  /*1e80*/  HADD2.F32 R8, -RZ, R8.H1_H1 ;  /* 0x30000008ff087230 */ /* 0x000fc40000004100 */
[--C-:B------:R-:W-:Y:S01]  /*1e90*/  HADD2.F32 R62, -RZ, R12.reuse.H0_H0 ;  /* 0x2000000cff3e7230 */ /* 0x100fe20000004100 */
[----:B------:R-:W-:Y:S01]  /*1ea0*/  F2FP.BF16.F32.PACK_AB R60, R9, R60 ;  /* 0x0000003c093c723e */ /* 0x000fe200000010ff */
[----:B---3--:R-:W-:Y:S01]  /*1eb0*/  HADD2.F32 R21, -RZ, R12.H1_H1 ;  /* 0x3000000cff157230 */ /* 0x008fe20000004100 */
[----:B------:R-:W-:Y:S01]  /*1ec0*/  F2FP.BF16.F32.PACK_AB R61, R8, R61 ;  /* 0x0000003d083d723e */ /* 0x000fe200000010ff */
[--C-:B------:R-:W-:Y:S02]  /*1ed0*/  HADD2.F32 R63, -RZ, R11.reuse.H0_H0 ;  /* 0x2000000bff3f7230 */ /* 0x100fe40000004100 */
[----:B------:R-:W-:Y:S01]  /*1ee0*/  HADD2.F32 R10, -RZ, R11.H1_H1 ;  /* 0x3000000bff0a7230 */ /* 0x000fe20000004100 */
[----:B--2---:R-:W-:Y:S02]  /*1ef0*/  PRMT R11, R14, 0x5410, R13 ;  /* 0x000054100e0b7816 */ /* 0x004fe4000000000d */
[----:B------:R-:W-:Y:S02]  /*1f00*/  F2FP.BF16.F32.PACK_AB R62, R21, R62 ;  /* 0x0000003e153e723e */ /* 0x000fe400000010ff */
[----:B------:R-:W-:-:S02]  /*1f10*/  F2FP.BF16.F32.PACK_AB R63, R10, R63 ;  /* 0x0000003f0a3f723e */ /* 0x000fc400000010ff */
[----:B----4-:R-:W-:-:S07]  /*1f20*/  PRMT R13, R20, 0x5410, R15 ;  /* 0x00005410140d7816 */ /* 0x010fce000000000f */
.L_x_21:
[----:B------:R-:W-:-:S06]  /*1f30*/  UISETP.NE.AND UP0, UPT, UR40, 0x1, UPT ;  /* 0x000000012800788c */ /* 0x000fcc000bf05270 */
[----:B--2---:R-:W-:-:S13]  /*1f40*/  PLOP3.LUT P1, PT, PT, PT, UP0, 0x80, 0x0 ;  /* 0x000000000000781c */ /* 0x004fda0003f2f008 */
[----:B------:R-:W-:Y:S05]  /*1f50*/  @!P1 BRA `(.L_x_25) ;  /* 0x0000001000409947 */ /* 0x000fea0003800000 */
[----:B------:R-:W-:-:S13]  /*1f60*/  ISETP.GT.AND P1, PT, R68, 0x80, PT ;  /* 0x000000804400780c */ /* 0x000fda0003f24270 */
[----:B------:R-:W-:Y:S02]  /*1f70*/  @!P1 IMAD.SHL.U32 R10, R4, 0x2000, RZ ;  /* 0x00002000040a9824 */ /* 0x000fe400078e00ff */
[----:B------:R-:W-:Y:S01]  /*1f80*/  @!P1 IMAD.U32 R14, RZ, RZ, UR39 ;  /* 0x00000027ff0e9e24 */ /* 0x000fe2000f8e00ff */
[----:B------:R-:W-:Y:S06]  /*1f90*/  @!P1 BRA `(.L_x_26) ;  /* 0x00000008009c9947 */ /* 0x000fec0003800000 */
[----:B------:R-:W-:Y:S01]  /*1fa0*/  UIADD3 UR4, UR40, -0x1, URZ ;  /* 0xffffffff28047890 */ /* 0x000fe2000fffe03f */
[----:B------:R-:W-:Y:S02]  /*1fb0*/  IMAD.MOV.U32 R10, RZ, RZ, R4 ;  /* 0x000000ffff0a7224 */ /* 0x000fe400078e0004 */
[----:B------:R-:W-:-:S03]  /*1fc0*/  IMAD.U32 R14, RZ, RZ, UR39 ;  /* 0x00000027ff0e7e24 */ /* 0x000fc6000f8e00ff */
[----:B------:R-:W-:-:S07]  /*1fd0*/  IMAD.U32 R12, RZ, RZ, UR4 ;  /* 0x00000004ff0c7e24 */ /* 0x000fce000f8e00ff */
.L_x_34:
[----:B------:R-:W-:Y:S01]  /*1fe0*/  IMAD.MOV.U32 R9, RZ, RZ, 0x40000040 ;  /* 0x40000040ff097424 */ /* 0x000fe200078e00ff */
[----:B------:R-:W-:Y:S01]  /*1ff0*/  LEA R8, R10, UR5, 0x9 ;  /* 0x000000050a087c11 */ /* 0x000fe2000f8e48ff */
[----:B------:R-:W-:Y:S05]  /*2000*/  YIELD ;  /* 0x0000000000007946 */ /* 0x000fea0003800000 */
[----:B------:R-:W-:Y:S05]  /*2010*/  WARPSYNC.ALL ;  /* 0x0000000000007948 */ /* 0x000fea0003800000 */
[----:B------:R-:W-:Y:S01]  /*2020*/  R2UR UR6, R8 ;  /* 0x00000000080672ca */ /* 0x000fe200000e0000 */
[----:B------:R-:W-:Y:S01]  /*2030*/  WARPGROUP.ARRIVE ;  /* 0x00000000000079c5 */ /* 0x000fe20000000000 */
[----:B------:R-:W-:Y:S01]  /*2040*/  R2UR UR7, R9 ;  /* 0x00000000090772ca */ /* 0x000fe200000e0000 */
[----:B------:R-:W-:-:S05]  /*2050*/  VIADD R4, R10, 0x1 ;  /* 0x000000010a047836 */ /* 0x000fca0000000000 */
[----:B------:R-:W-:-:S04]  /*2060*/  ISETP.NE.AND P1, PT, R4, 0xe, PT ;  /* 0x0000000e0400780c */ /* 0x000fc80003f25270 */
[----:B------:R-:W-:Y:S02]  /*2070*/  SEL R3, RZ, 0x1, P1 ;  /* 0x00000001ff037807 */ /* 0x000fe40000800000 */
[----:B------:R-:W-:Y:S01]  /*2080*/  SEL R4, R4, RZ, P1 ;  /* 0x000000ff04047207 */ /* 0x000fe20000800000 */
[----:B------:R-:W-:Y:S01]  /*2090*/  HGMMA.64x64x16.F32.BF16 R24, R60, gdesc[UR4], R24, gsb0 ;  /* 0x00e000043c187df0 */ /* 0x000fe20008001818 */
[----:B------:R-:W-:Y:S02]  /*20a0*/  LOP3.LUT R0, R0, R3, RZ, 0x3c, !PT ;  /* 0x0000000300007212 */ /* 0x000fe400078e3cff */
[----:B------:R-:W-:Y:S02]  /*20b0*/  WARPGROUP.DEPBAR.LE gsb0, 0x0 ;  /* 0x00008000000079c5 */ /* 0x000fe40000010000 */
[----:B------:R-:W-:Y:S05]  /*20c0*/  @!P0 BRA `(.L_x_27) ;  /* 0x0000000000048947 */ /* 0x000fea0003800000 */
[----:B------:R-:W-:Y:S01]  /*20d0*/  BPT.TRAP 0x1 ;  /* 0x000000040000795c */ /* 0x000fe20000300000 */
.L_x_27:
[----:B------:R-:W0:Y:S01]  /*20e0*/  S2UR UR6, SR_CgaCtaId ;  /* 0x00000000000679c3 */ /* 0x000e220000008800 */
[-C--:B------:R-:W-:Y:S01]  /*20f0*/  F2FP.F16.E4M3.UNPACK_B R3, R11.reuse ;  /* 0x0000000bff03723e */ /* 0x080fe200020006ff */
[----:B------:R-:W-:Y:S01]  /*2100*/  UMOV UR4, 0x400 ;  /* 0x0000040000047882 */ /* 0x000fe20000000000 */
[----:B------:R-:W-:Y:S01]  /*2110*/  F2FP.F16.E4M3.UNPACK_B R11, R11.H1 ;  /* 0x0000000bff0b723e */ /* 0x000fe200030006ff */
[----:B------:R-:W-:Y:S01]  /*2120*/  VIADD R60, R8, 0x2 ;  /* 0x00000002083c7836 */ /* 0x000fe20000000000 */
[-C--:B------:R-:W-:Y:S01]  /*2130*/  F2FP.F16.E4M3.UNPACK_B R9, R13.reuse ;  /* 0x0000000dff09723e */ /* 0x080fe200020006ff */
[--C-:B------:R-:W-:Y:S01]  /*2140*/  HADD2.F32 R64, -RZ, R3.reuse.H0_H0 ;  /* 0x20000003ff407230 */ /* 0x100fe20000004100 */
[----:B------:R-:W-:Y:S01]  /*2150*/  F2FP.F16.E4M3.UNPACK_B R13, R13.H1 ;  /* 0x0000000dff0d723e */ /* 0x000fe200030006ff */
[----:B------:R-:W-:Y:S01]  /*2160*/  HADD2.F32 R3, -RZ, R3.H1_H1 ;  /* 0x30000003ff037230 */ /* 0x000fe20000004100 */
[----:B------:R-:W-:Y:S01]  /*2170*/  SHF.L.U32 R62, R0, 0x1f, RZ ;  /* 0x0000001f003e7819 */ /* 0x000fe200000006ff */
[----:B------:R-:W-:-:S02]  /*2180*/  IMAD.MOV.U32 R61, RZ, RZ, 0x40000040 ;  /* 0x40000040ff3d7424 */ /* 0x000fc400078e00ff */
[--C-:B------:R-:W-:Y:S01]  /*2190*/  HADD2.F32 R65, -RZ, R11.reuse.H0_H0 ;  /* 0x2000000bff417230 */ /* 0x100fe20000004100 */
[----:B------:R-:W-:Y:S01]  /*21a0*/  F2FP.BF16.F32.PACK_AB R64, R3, R64 ;  /* 0x000000400340723e */ /* 0x000fe200000010ff */
[----:B------:R-:W-:Y:S01]  /*21b0*/  HADD2.F32 R20, -RZ, R11.H1_H1 ;  /* 0x3000000bff147230 */ /* 0x000fe20000004100 */
[----:B------:R-:W-:Y:S01]  /*21c0*/  R2UR UR7, R61 ;  /* 0x000000003d0772ca */ /* 0x000fe200000e0000 */
[--C-:B------:R-:W-:Y:S02]  /*21d0*/  HADD2.F32 R66, -RZ, R9.reuse.H0_H0 ;  /* 0x20000009ff427230 */ /* 0x100fe40000004100 */
[----:B------:R-:W-:Y:S01]  /*21e0*/  HADD2.F32 R11, -RZ, R9.H1_H1 ;  /* 0x30000009ff0b7230 */ /* 0x000fe20000004100 */
[----:B------:R-:W-:Y:S01]  /*21f0*/  F2FP.BF16.F32.PACK_AB R65, R20, R65 ;  /* 0x000000411441723e */ /* 0x000fe200000010ff */
[--C-:B------:R-:W-:Y:S02]  /*2200*/  HADD2.F32 R67, -RZ, R13.reuse.H0_H0 ;  /* 0x2000000dff437230 */ /* 0x100fe40000004100 */
[----:B------:R-:W-:Y:S01]  /*2210*/  IMAD R9, R10, 0x2000, R7 ;  /* 0x000020000a097824 */ /* 0x000fe200078e0207 */
[----:B------:R-:W-:Y:S01]  /*2220*/  F2FP.BF16.F32.PACK_AB R66, R11, R66 ;  /* 0x000000420b42723e */ /* 0x000fe200000010ff */
[----:B0-----:R-:W-:Y:S01]  /*2230*/  ULEA UR4, UR6, UR4, 0x18 ;  /* 0x0000000406047291 */ /* 0x001fe2000f8ec03f */
[----:B------:R-:W-:Y:S01]  /*2240*/  R2UR UR6, R60 ;  /* 0x000000003c0672ca */ /* 0x000fe200000e0000 */
[----:B------:R-:W-:-:S04]  /*2250*/  HADD2.F32 R60, -RZ, R13.H1_H1 ;  /* 0x3000000dff3c7230 */ /* 0x000fc80000004100 */
[----:B------:R-:W-:Y:S01]  /*2260*/  IMAD.U32 R3, RZ, RZ, UR4 ;  /* 0x00000004ff037e24 */ /* 0x000fe2000f8e00ff */
[----:B------:R-:W-:-:S03]  /*2270*/  F2FP.BF16.F32.PACK_AB R67, R60, R67 ;  /* 0x000000433c43723e */ /* 0x000fc600000010ff */
[----:B------:R-:W-:Y:S01]  /*2280*/  IMAD R59, R4, 0x8, R3 ;  /* 0x00000008043b7824 */ /* 0x000fe200078e0203 */
[----:B------:R-:W-:-:S03]  /*2290*/  IADD3 R20, R3, R9, R6 ;  /* 0x0000000903147210 */ /* 0x000fc60007ffe006 */
[----:B------:R0:W1:Y:S01]  /*22a0*/  SYNCS.PHASECHK.TRANS64.TRYWAIT P1, [R59+URZ], R62 ;  /* 0x0000003e3b0075a7 */ /* 0x000062000802017f */
[----:B------:R-:W-:Y:S01]  /*22b0*/  WARPGROUP.ARRIVE ;  /* 0x00000000000079c5 */ /* 0x000fe20000000000 */
[----:B------:R-:W-:-:S05]  /*22c0*/  IMAD.IADD R21, R5, 0x1, R20 ;  /* 0x0000000105157824 */ /* 0x000fca00078e0214 */
[----:B------:R-:W-:Y:S03]  /*22d0*/  HGMMA.64x64x16.F32.BF16 R24, R64, gdesc[UR4], R24, gsb0 ;  /* 0x00e0000440187df0 */ /* 0x000fe60008001818 */
[----:B------:R-:W-:Y:S02]  /*22e0*/  WARPGROUP.DEPBAR.LE gsb0, 0x0 ;  /* 0x00008000000079c5 */ /* 0x000fe40000010000 */
[----:B------:R-:W-:Y:S04]  /*22f0*/  LDS.U16 R11, [R20+0xa08] ;  /* 0x000a0800140b7984 */ /* 0x000fe80000000400 */
[----:B------:R-:W2:Y:S04]  /*2300*/  LDS.U16 R60, [R20+0x808] ;  /* 0x00080800143c7984 */ /* 0x000ea80000000400 */
[----:B------:R-:W-:Y:S04]  /*2310*/  LDS.U16 R9, [R20+0xa00] ;  /* 0x000a000014097984 */ /* 0x000fe80000000400 */
[----:B------:R-:W3:Y:S01]  /*2320*/  LDS.U16 R10, [R20+0x800] ;  /* 0x00080000140a7984 */ /* 0x000ee20000000400 */
[----:B--2---:R-:W-:Y:S01]  /*2330*/  PRMT R60, R60, 0x5410, R11 ;  /* 0x000054103c3c7816 */ /* 0x004fe2000000000b */
[----:B------:R-:W-:-:S03]  /*2340*/  IMAD.MOV.U32 R11, RZ, RZ, 0x40000040 ;  /* 0x40000040ff0b7424 */ /* 0x000fc600078e00ff */
[-C--:B------:R-:W-:Y:S02]  /*2350*/  F2FP.F16.E4M3.UNPACK_B R15, R60.reuse ;  /* 0x0000003cff0f723e */ /* 0x080fe400020006ff */
[----:B------:R-:W-:Y:S02]  /*2360*/  F2FP.F16.E4M3.UNPACK_B R60, R60.H1 ;  /* 0x0000003cff3c723e */ /* 0x000fe400030006ff */
[----:B---3--:R-:W-:Y:S01]  /*2370*/  PRMT R9, R10, 0x5410, R9 ;  /* 0x000054100a097816 */ /* 0x008fe20000000009 */
[----:B------:R-:W-:Y:S01]  /*2380*/  VIADD R10, R8, 0x4 ;  /* 0x00000004080a7836 */ /* 0x000fe20000000000 */
[----:B------:R-:W-:Y:S01]  /*2390*/  R2UR UR7, R11 ;  /* 0x000000000b0772ca */ /* 0x000fe200000e0000 */
[--C-:B------:R-:W-:Y:S01]  /*23a0*/  HADD2.F32 R66, -RZ, R15.reuse.H0_H0 ;  /* 0x2000000fff427230 */ /* 0x100fe20000004100 */
[-C--:B------:R-:W-:Y:S01]  /*23b0*/  F2FP.F16.E4M3.UNPACK_B R13, R9.reuse ;  /* 0x00000009ff0d723e */ /* 0x080fe200020006ff */
[----:B------:R-:W-:Y:S01]  /*23c0*/  HADD2.F32 R67, -RZ, R60.H0_H0 ;  /* 0x2000003cff437230 */ /* 0x000fe20000004100 */
[----:B------:R-:W-:Y:S01]  /*23d0*/  F2FP.F16.E4M3.UNPACK_B R9, R9.H1 ;  /* 0x00000009ff09723e */ /* 0x000fe200030006ff */
[----:B------:R-:W-:Y:S01]  /*23e0*/  HADD2.F32 R15, -RZ, R15.H1_H1 ;  /* 0x3000000fff0f7230 */ /* 0x000fe20000004100 */
[----:B------:R-:W-:Y:S01]  /*23f0*/  R2UR UR6, R10 ;  /* 0x000000000a0672ca */ /* 0x000fe200000e0000 */
[----:B------:R-:W-:-:S02]  /*2400*/  HADD2.F32 R64, -RZ, R13.H0_H0 ;  /* 0x2000000dff407230 */ /* 0x000fc40000004100 */
[----:B------:R-:W-:Y:S01]  /*2410*/  HADD2.F32 R13, -RZ, R13.H1_H1 ;  /* 0x3000000dff0d7230 */ /* 0x000fe20000004100 */
[----:B------:R-:W-:Y:S01]  /*2420*/  F2FP.BF16.F32.PACK_AB R66, R15, R66 ;  /* 0x000000420f42723e */ /* 0x000fe200000010ff */
[--C-:B------:R-:W-:Y:S02]  /*2430*/  HADD2.F32 R65, -RZ, R9.reuse.H0_H0 ;  /* 0x20000009ff417230 */ /* 0x100fe40000004100 */
[----:B------:R-:W-:Y:S01]  /*2440*/  HADD2.F32 R10, -RZ, R9.H1_H1 ;  /* 0x30000009ff0a7230 */ /* 0x000fe20000004100 */
[----:B------:R-:W-:Y:S01]  /*2450*/  F2FP.BF16.F32.PACK_AB R64, R13, R64 ;  /* 0x000000400d40723e */ /* 0x000fe200000010ff */
[----:B------:R-:W-:Y:S02]  /*2460*/  HADD2.F32 R60, -RZ, R60.H1_H1 ;  /* 0x3000003cff3c7230 */ /* 0x000fe40000004100 */
[----:B------:R-:W-:Y:S01]  /*2470*/  VIADD R8, R8, 0x6 ;  /* 0x0000000608087836 */ /* 0x000fe20000000000 */
[----:B------:R-:W-:Y:S02]  /*2480*/  F2FP.BF16.F32.PACK_AB R65, R10, R65 ;  /* 0x000000410a41723e */ /* 0x000fe400000010ff */
[----:B------:R-:W-:-:S04]  /*2490*/  F2FP.BF16.F32.PACK_AB R67, R60, R67 ;  /* 0x000000433c43723e */ /* 0x000fc800000010ff */
[----:B------:R-:W-:-:S06]  /*24a0*/  WARPGROUP.ARRIVE ;  /* 0x00000000000079c5 */ /* 0x000fcc0000000000 */
[----:B------:R-:W-:Y:S01]  /*24b0*/  HGMMA.64x64x16.F32.BF16 R24, R64, gdesc[UR4], R24, gsb0 ;  /* 0x00e0000440187df0 */ /* 0x000fe20008001818 */
[----:B------:R-:W-:Y:S02]  /*24c0*/  R2UR UR6, R8 ;  /* 0x00000000080672ca */ /* 0x000fe400000e0000 */
[----:B------:R-:W-:Y:S02]  /*24d0*/  WARPGROUP.DEPBAR.LE gsb0, 0x0 ;  /* 0x00008000000079c5 */ /* 0x000fe40000010000 */
[----:B------:R-:W-:Y:S04]  /*24e0*/  LDS.U16 R9, [R21+0xa00] ;  /* 0x000a000015097984 */ /* 0x000fe80000000400 */
[----:B------:R-:W2:Y:S04]  /*24f0*/  LDS.U16 R10, [R21+0x800] ;  /* 0x00080000150a7984 */ /* 0x000ea80000000400 */
[----:B------:R-:W-:Y:S04]  /*2500*/  LDS.U16 R11, [R21+0xa08] ;  /* 0x000a0800150b7984 */ /* 0x000fe80000000400 */
[----:B------:R-:W3:Y:S01]  /*2510*/  LDS.U16 R20, [R21+0x808] ;  /* 0x0008080015147984 */ /* 0x000ee20000000400 */
[----:B--2---:R-:W-:-:S04]  /*2520*/  PRMT R9, R10, 0x5410, R9 ;  /* 0x000054100a097816 */ /* 0x004fc80000000009 */
[----:B------:R-:W-:Y:S02]  /*2530*/  F2FP.F16.E4M3.UNPACK_B R10, R9 ;  /* 0x00000009ff0a723e */ /* 0x000fe400020006ff */
[----:B---3--:R-:W-:-:S03]  /*2540*/  PRMT R11, R20, 0x5410, R11 ;  /* 0x00005410140b7816 */ /* 0x008fc6000000000b */
[--C-:B------:R-:W-:Y:S02]  /*2550*/  HADD2.F32 R64, -RZ, R10.reuse.H0_H0 ;  /* 0x2000000aff407230 */ /* 0x100fe40000004100 */
[----:B------:R-:W-:Y:S01]  /*2560*/  HADD2.F32 R13, -RZ, R10.H1_H1 ;  /* 0x3000000aff0d7230 */ /* 0x000fe20000004100 */
[----:B------:R-:W-:Y:S01]  /*2570*/  F2FP.F16.E4M3.UNPACK_B R10, R9.H1 ;  /* 0x00000009ff0a723e */ /* 0x000fe200030006ff */
[----:B------:R-:W-:Y:S01]  /*2580*/  IMAD.MOV.U32 R9, RZ, RZ, 0x40000040 ;  /* 0x40000040ff097424 */ /* 0x000fe200078e00ff */
[-C--:B------:R-:W-:Y:S02]  /*2590*/  F2FP.F16.E4M3.UNPACK_B R15, R11.reuse ;  /* 0x0000000bff0f723e */ /* 0x080fe400020006ff */
[----:B------:R-:W-:Y:S01]  /*25a0*/  F2FP.F16.E4M3.UNPACK_B R11, R11.H1 ;  /* 0x0000000bff0b723e */ /* 0x000fe200030006ff */
[--C-:B------:R-:W-:Y:S01]  /*25b0*/  HADD2.F32 R65, -RZ, R10.reuse.H0_H0 ;  /* 0x2000000aff417230 */ /* 0x100fe20000004100 */
[----:B------:R-:W-:Y:S01]  /*25c0*/  R2UR UR7, R9 ;  /* 0x00000000090772ca */ /* 0x000fe200000e0000 */
[----:B------:R-:W-:Y:S01]  /*25d0*/  HADD2.F32 R66, -RZ, R15.H0_H0 ;  /* 0x2000000fff427230 */ /* 0x000fe20000004100 */
[----:B------:R-:W-:Y:S01]  /*25e0*/  F2FP.BF16.F32.PACK_AB R64, R13, R64 ;  /* 0x000000400d40723e */ /* 0x000fe200000010ff */
[----:B------:R-:W-:-:S02]  /*25f0*/  HADD2.F32 R10, -RZ, R10.H1_H1 ;  /* 0x3000000aff0a7230 */ /* 0x000fc40000004100 */
[----:B------:R-:W-:Y:S02]  /*2600*/  HADD2.F32 R15, -RZ, R15.H1_H1 ;  /* 0x3000000fff0f7230 */ /* 0x000fe40000004100 */
[--C-:B------:R-:W-:Y:S01]  /*2610*/  HADD2.F32 R67, -RZ, R11.reuse.H0_H0 ;  /* 0x2000000bff437230 */ /* 0x100fe20000004100 */
[----:B------:R-:W-:Y:S01]  /*2620*/  F2FP.BF16.F32.PACK_AB R65, R10, R65 ;  /* 0x000000410a41723e */ /* 0x000fe200000010ff */
[----:B------:R-:W-:Y:S01]  /*2630*/  HADD2.F32 R8, -RZ, R11.H1_H1 ;  /* 0x3000000bff087230 */ /* 0x000fe20000004100 */
[----:B------:R-:W-:-:S04]  /*2640*/  F2FP.BF16.F32.PACK_AB R66, R15, R66 ;  /* 0x000000420f42723e */ /* 0x000fc800000010ff */
[----:B------:R-:W-:-:S04]  /*2650*/  F2FP.BF16.F32.PACK_AB R67, R8, R67 ;  /* 0x000000430843723e */ /* 0x000fc800000010ff */
[----:B------:R-:W-:-:S06]  /*2660*/  WARPGROUP.ARRIVE ;  /* 0x00000000000079c5 */ /* 0x000fcc0000000000 */
[----:B------:R-:W-:Y:S03]  /*2670*/  HGMMA.64x64x16.F32.BF16 R24, R64, gdesc[UR4], R24, gsb0 ;  /* 0x00e0000440187df0 */ /* 0x000fe60008001818 */
[----:B------:R-:W-:Y:S02]  /*2680*/  WARPGROUP.DEPBAR.LE gsb0, 0x0 ;  /* 0x00008000000079c5 */ /* 0x000fe40000010000 */
[----:B01----:R-:W-:Y:S05]  /*2690*/  @!P0 BRA `(.L_x_28) ;  /* 0x0000000000048947 */ /* 0x003fea0003800000 */
[----:B------:R-:W-:Y:S01]  /*26a0*/  BPT.TRAP 0x1 ;  /* 0x000000040000795c */ /* 0x000fe20000300000 */
.L_x_28:
[----:B------:R-:W-:Y:S01]  /*26b0*/  IMAD R8, R14, 0x8, R3 ;  /* 0x000000080e087824 */ /* 0x000fe200078e0203 */
[----:B------:R-:W-:-:S03]  /*26c0*/  ISETP.GT.U32.AND P2, PT, R19, 0x1, PT ;  /* 0x000000011300780c */ /* 0x000fc60003f44070 */
[----:B------:R-:W-:-:S05]  /*26d0*/  VIADD R8, R8, 0x70 ;  /* 0x0000007008087836 */ /* 0x000fca0000000000 */
[----:B------:R-:W-:-:S04]  /*26e0*/  PRMT R8, RZ, 0x654, R8 ;  /* 0x00000654ff087816 */ /* 0x000fc80000000008 */
[----:B------:R0:W-:Y:S01]  /*26f0*/  SYNCS.ARRIVE.TRANS64.RED.A1T0 RZ, [R8+URZ], RZ ;  /* 0x000000ff08ff79a7 */ /* 0x0001e2000810043f */
[----:B------:R-:W-:Y:S05]  /*2700*/  @P2 BRA `(.L_x_29) ;  /* 0x0000000000042947 */ /* 0x000fea0003800000 */
[----:B------:R-:W-:Y:S01]  /*2710*/  BPT.TRAP 0x1 ;  /* 0x000000040000795c */ /* 0x000fe20000300000 */
.L_x_29:
[----:B------:R-:W-:-:S05]  /*2720*/  VIADD R14, R14, 0x1 ;  /* 0x000000010e0e7836 */ /* 0x000fca0000000000 */
[----:B------:R-:W-:-:S04]  /*2730*/  ISETP.NE.AND P2, PT, R14, 0xe, PT ;  /* 0x0000000e0e00780c */ /* 0x000fc80003f45270 */
[----:B------:R-:W-:Y:S01]  /*2740*/  SEL R14, R14, RZ, P2 ;  /* 0x000000ff0e0e7207 */ /* 0x000fe20001000000 */
[----:B------:R-:W-:Y:S08]  /*2750*/  @!P0 BRA `(.L_x_30) ;  /* 0x0000000000048947 */ /* 0x000ff00003800000 */
[----:B------:R-:W-:Y:S01]  /*2760*/  BPT.TRAP 0x1 ;  /* 0x000000040000795c */ /* 0x000fe20000300000 */
.L_x_30:
[----:B------:R-:W-:Y:S04]  /*2770*/  BSSY B0, `(.L_x_31) ;  /* 0x0000004000007945 */ /* 0x000fe80003800000 */
[----:B------:R-:W-:Y:S05]  /*2780*/  @P1 BRA `(.L_x_32) ;  /* 0x0000000000081947 */ /* 0x000fea0003800000 */
[----:B------:R-:W1:Y:S02]  /*2790*/  SYNCS.PHASECHK.TRANS64.TRYWAIT P1, [R59+URZ], R62 ;  /* 0x0000003e3b0075a7 */ /* 0x000e64000802017f */
[----:B-1----:R-:W-:Y:S05]  /*27a0*/  @!P1 BRA `(.L_x_33) ;  /* 0x0000005800449947 */ /* 0x002fea0003800000 */
.L_x_32:
[----:B------:R-:W-:Y:S05]  /*27b0*/  BSYNC B0 ;  /* 0x0000000000007941 */ /* 0x000fea0003800000 */
.L_x_31:
[----:B------:R-:W-:Y:S01]  /*27c0*/  IMAD.SHL.U32 R65, R4, 0x2000, RZ ;  /* 0x0000200004417824 */ /* 0x000fe200078e00ff */
[C---:B------:R-:W-:Y:S01]  /*27d0*/  ISETP.GT.AND P1, PT, R12.reuse, 0x2, PT ;  /* 0x000000020c00780c */ /* 0x040fe20003f24270 */
[----:B------:R-:W-:-:S03]  /*27e0*/  VIADD R12, R12, 0xffffffff ;  /* 0xffffffff0c0c7836 */ /* 0x000fc60000000000 */
[----:B0-----:R-:W-:-:S05]  /*27f0*/  LOP3.LUT R8, R65, R6, RZ, 0xfc, !PT ;  /* 0x0000000641087212 */ /* 0x001fca00078efcff */
[----:B------:R-:W-:-:S04]  /*2800*/  IMAD.IADD R8, R3, 0x1, R8 ;  /* 0x0000000103087824 */ /* 0x000fc800078e0208 */
[----:B-1----:R-:W-:Y:S01]  /*2810*/  IMAD.IADD R59, R5, 0x1, R8 ;  /* 0x00000001053b7824 */ /* 0x002fe200078e0208 */
[----:B------:R-:W-:Y:S04]  /*2820*/  LDS.U16 R9, [R8+0xa00] ;  /* 0x000a000008097984 */ /* 0x000fe80000000400 */
[----:B------:R-:W0:Y:S04]  /*2830*/  LDS.U16 R10, [R8+0x800] ;  /* 0x00080000080a7984 */ /* 0x000e280000000400 */
[----:B------:R-:W-:Y:S04]  /*2840*/  LDS.U16 R11, [R8+0xa08] ;  /* 0x000a0800080b7984 */ /* 0x000fe80000000400 */
[----:B------:R-:W1:Y:S04]  /*2850*/  LDS.U16 R20, [R8+0x808] ;  /* 0x0008080008147984 */ /* 0x000e680000000400 */
[----:B------:R-:W-:Y:S04]  /*2860*/  LDS.U16 R13, [R59+0xa00] ;  /* 0x000a00003b0d7984 */ /* 0x000fe80000000400 */
[----:B------:R-:W2:Y:S04]  /*2870*/  LDS.U16 R64, [R59+0x800] ;  /* 0x000800003b407984 */ /* 0x000ea80000000400 */
[----:B------:R-:W-:Y:S04]  /*2880*/  LDS.U16 R15, [R59+0xa08] ;  /* 0x000a08003b0f7984 */ /* 0x000fe80000000400 */
[----:B------:R-:W3:Y:S01]  /*2890*/  LDS.U16 R66, [R59+0x808] ;  /* 0x000808003b427984 */ /* 0x000ee20000000400 */
        /* <DEDUP_REMOVED lines=12> */
[--C-:B------:R-:W-:Y:S01]  /*2960*/  HADD2.F32 R63, -RZ, R11.reuse.H0_H0 ;  /* 0x2000000bff3f7230 */ /* 0x100fe20000004100 */
[----:B------:R-:W-:Y:S01]  /*2970*/  F2FP.BF16.F32.PACK_AB R61, R8, R61 ;  /* 0x0000003d083d723e */ /* 0x000fe200000010ff */
[----:B------:R-:W-:Y:S01]  /*2980*/  HADD2.F32 R10, -RZ, R11.H1_H1 ;  /* 0x3000000bff0a7230 */ /* 0x000fe20000004100 */
[----:B--2---:R-:W-:Y:S01]  /*2990*/  PRMT R11, R64, 0x5410, R13 ;  /* 0x00005410400b7816 */ /* 0x004fe2000000000d */
[----:B------:R-:W-:Y:S01]  /*29a0*/  HADD2.F32 R9, -RZ, R20.H1_H1 ;  /* 0x30000014ff097230 */ /* 0x000fe20000004100 */
[----:B---3--:R-:W-:Y:S02]  /*29b0*/  PRMT R13, R66, 0x5410, R15 ;  /* 0x00005410420d7816 */ /* 0x008fe4000000000f */
[----:B------:R-:W-:Y:S01]  /*29c0*/  F2FP.BF16.F32.PACK_AB R63, R10, R63 ;  /* 0x0000003f0a3f723e */ /* 0x000fe200000010ff */
[----:B------:R-:W-:Y:S01]  /*29d0*/  IMAD.MOV.U32 R10, RZ, RZ, R4 ;  /* 0x000000ffff0a7224 */ /* 0x000fe200078e0004 */
[----:B------:R-:W-:Y:S01]  /*29e0*/  F2FP.BF16.F32.PACK_AB R62, R9, R62 ;  /* 0x0000003e093e723e */ /* 0x000fe200000010ff */
[----:B------:R-:W-:Y:S06]  /*29f0*/  @P1 BRA `(.L_x_34) ;  /* 0xfffffff400781947 */ /* 0x000fec000383ffff */
[----:B------:R-:W-:-:S07]  /*2a00*/  IMAD.MOV.U32 R10, RZ, RZ, R65 ;  /* 0x000000ffff0a7224 */ /* 0x000fce00078e0041 */
.L_x_26:
[----:B------:R-:W-:Y:S01]  /*2a10*/  IMAD.MOV.U32 R9, RZ, RZ, 0x40000040 ;  /* 0x40000040ff097424 */ /* 0x000fe200078e00ff */
[----:B------:R-:W-:Y:S01]  /*2a20*/  LEA R8, R4, UR5, 0x9 ;  /* 0x0000000504087c11 */ /* 0x000fe2000f8e48ff */
[----:B------:R-:W-:Y:S05]  /*2a30*/  WARPSYNC.ALL ;  /* 0x0000000000007948 */ /* 0x000fea0003800000 */
[C---:B------:R-:W-:Y:S01]  /*2a40*/  R2UR UR6, R8.reuse ;  /* 0x00000000080672ca */ /* 0x040fe200000e0000 */
[----:B------:R-:W-:Y:S01]  /*2a50*/  WARPGROUP.ARRIVE ;  /* 0x00000000000079c5 */ /* 0x000fe20000000000 */
[----:B------:R-:W-:Y:S01]  /*2a60*/  R2UR UR7, R9 ;  /* 0x00000000090772ca */ /* 0x000fe200000e0000 */
[----:B------:R-:W-:Y:S01]  /*2a70*/  VIADD R20, R8, 0x2 ;  /* 0x0000000208147836 */ /* 0x000fe20000000000 */
[----:B------:R-:W-:Y:S01]  /*2a80*/  F2FP.F16.E4M3.UNPACK_B R0, R11 ;  /* 0x0000000bff00723e */ /* 0x000fe200020006ff */
[----:B------:R-:W-:Y:S01]  /*2a90*/  IMAD.MOV.U32 R21, RZ, RZ, 0x40000040 ;  /* 0x40000040ff157424 */ /* 0x000fe200078e00ff */
[----:B------:R-:W-:-:S02]  /*2aa0*/  F2FP.F16.E4M3.UNPACK_B R4, R13 ;  /* 0x0000000dff04723e */ /* 0x000fc400020006ff */
[----:B------:R-:W-:Y:S01]  /*2ab0*/  F2FP.F16.E4M3.UNPACK_B R11, R11.H1 ;  /* 0x0000000bff0b723e */ /* 0x000fe200030006ff */
[----:B------:R-:W-:Y:S01]  /*2ac0*/  HADD2.F32 R64, -RZ, R0.H0_H0 ;  /* 0x20000000ff407230 */ /* 0x000fe20000004100 */
[----:B------:R-:W-:Y:S01]  /*2ad0*/  F2FP.F16.E4M3.UNPACK_B R13, R13.H1 ;  /* 0x0000000dff0d723e */ /* 0x000fe200030006ff */
[----:B------:R-:W-:Y:S01]  /*2ae0*/  HADD2.F32 R66, -RZ, R4.H0_H0 ;  /* 0x20000004ff427230 */ /* 0x000fe20000004100 */
[----:B------:R-:W-:Y:S01]  /*2af0*/  IADD3 R10, R6, R7, R10 ;  /* 0x00000007060a7210 */ /* 0x000fe20007ffe00a */
[----:B------:R-:W-:Y:S02]  /*2b00*/  HADD2.F32 R7, -RZ, R0.H1_H1 ;  /* 0x30000000ff077230 */ /* 0x000fe40000004100 */
[----:B------:R-:W-:Y:S01]  /*2b10*/  HGMMA.64x64x16.F32.BF16 R24, R60, gdesc[UR4], R24, gsb0 ;  /* 0x00e000043c187df0 */ /* 0x000fe20008001818 */
[----:B------:R-:W-:Y:S01]  /*2b20*/  HADD2.F32 R9, -RZ, R4.H1_H1 ;  /* 0x30000004ff097230 */ /* 0x000fe20000004100 */
[----:B------:R-:W-:Y:S01]  /*2b30*/  R2UR UR6, R20 ;  /* 0x00000000140672ca */ /* 0x000fe200000e0000 */
[--C-:B------:R-:W-:Y:S01]  /*2b40*/  HADD2.F32 R65, -RZ, R11.reuse.H0_H0 ;  /* 0x2000000bff417230 */ /* 0x100fe20000004100 */
[----:B------:R-:W-:Y:S01]  /*2b50*/  R2UR UR7, R21 ;  /* 0x00000000150772ca */ /* 0x000fe200000e0000 */
[----:B------:R-:W-:Y:S01]  /*2b60*/  HADD2.F32 R0, -RZ, R11.H1_H1 ;  /* 0x3000000bff007230 */ /* 0x000fe20000004100 */
[----:B------:R-:W-:Y:S01]  /*2b70*/  F2FP.BF16.F32.PACK_AB R64, R7, R64 ;  /* 0x000000400740723e */ /* 0x000fe200000010ff */
[--C-:B------:R-:W-:Y:S01]  /*2b80*/  HADD2.F32 R67, -RZ, R13.reuse.H0_H0 ;  /* 0x2000000dff437230 */ /* 0x100fe20000004100 */
[----:B------:R-:W-:Y:S01]  /*2b90*/  F2FP.BF16.F32.PACK_AB R66, R9, R66 ;  /* 0x000000420942723e */ /* 0x000fe200000010ff */
[----:B------:R-:W-:Y:S01]  /*2ba0*/  HADD2.F32 R4, -RZ, R13.H1_H1 ;  /* 0x3000000dff047230 */ /* 0x000fe20000004100 */
[----:B------:R-:W-:Y:S01]  /*2bb0*/  F2FP.BF16.F32.PACK_AB R65, R0, R65 ;  /* 0x000000410041723e */ /* 0x000fe200000010ff */
[----:B------:R-:W-:-:S02]  /*2bc0*/  IMAD.IADD R10, R3, 0x1, R10 ;  /* 0x00000001030a7824 */ /* 0x000fc400078e020a */
[----:B------:R-:W-:Y:S01]  /*2bd0*/  VIADD R6, R8, 0x4 ;  /* 0x0000000408067836 */ /* 0x000fe20000000000 */
[----:B------:R-:W-:Y:S01]  /*2be0*/  F2FP.BF16.F32.PACK_AB R67, R4, R67 ;  /* 0x000000430443723e */ /* 0x000fe200000010ff */
[----:B------:R-:W-:Y:S01]  /*2bf0*/  VIADD R8, R8, 0x6 ;  /* 0x0000000608087836 */ /* 0x000fe20000000000 */
[----:B------:R-:W-:Y:S02]  /*2c00*/  WARPGROUP.DEPBAR.LE gsb0, 0x0 ;  /* 0x00008000000079c5 */ /* 0x000fe40000010000 */
[----:B------:R-:W-:-:S06]  /*2c10*/  WARPGROUP.ARRIVE ;  /* 0x00000000000079c5 */ /* 0x000fcc0000000000 */
[----:B------:R-:W-:Y:S01]  /*2c20*/  HGMMA.64x64x16.F32.BF16 R24, R64, gdesc[UR4], R24, gsb0 ;  /* 0x00e0000440187df0 */ /* 0x000fe20008001818 */
[----:B------:R-:W-:Y:S02]  /*2c30*/  R2UR UR6, R6 ;  /* 0x00000000060672ca */ /* 0x000fe400000e0000 */
[----:B------:R-:W-:Y:S02]  /*2c40*/  WARPGROUP.DEPBAR.LE gsb0, 0x0 ;  /* 0x00008000000079c5 */ /* 0x000fe40000010000 */
[----:B------:R-:W-:Y:S04]  /*2c50*/  LDS.U16 R0, [R10+0xa00] ;  /* 0x000a00000a007984 */ /* 0x000fe80000000400 */
[----:B------:R-:W0:Y:S04]  /*2c60*/  LDS.U16 R7, [R10+0x800] ;  /* 0x000800000a077984 */ /* 0x000e280000000400 */
[----:B------:R-:W-:Y:S04]  /*2c70*/  LDS.U16 R4, [R10+0xa08] ;  /* 0x000a08000a047984 */ /* 0x000fe80000000400 */
[----:B------:R1:W2:Y:S02]  /*2c80*/  LDS.U16 R9, [R10+0x808] ;  /* 0x000808000a097984 */ /* 0x0002a40000000400 */
[----:B-1----:R-:W-:Y:S01]  /*2c90*/  IMAD.IADD R10, R5, 0x1, R10 ;  /* 0x00000001050a7824 */ /* 0x002fe200078e020a */
[----:B0-----:R-:W-:-:S04]  /*2ca0*/  PRMT R0, R7, 0x5410, R0 ;  /* 0x0000541007007816 */ /* 0x001fc80000000000 */
[-C--:B------:R-:W-:Y:S02]  /*2cb0*/  F2FP.F16.E4M3.UNPACK_B R7, R0.reuse ;  /* 0x00000000ff07723e */ /* 0x080fe400020006ff */
[----:B------:R-:W-:Y:S02]  /*2cc0*/  F2FP.F16.E4M3.UNPACK_B R0, R0.H1 ;  /* 0x00000000ff00723e */ /* 0x000fe400030006ff */
[----:B--2---:R-:W-:Y:S01]  /*2cd0*/  PRMT R4, R9, 0x5410, R4 ;  /* 0x0000541009047816 */ /* 0x004fe20000000004 */
[--C-:B------:R-:W-:Y:S02]  /*2ce0*/  HADD2.F32 R64, -RZ, R7.reuse.H0_H0 ;  /* 0x20000007ff407230 */ /* 0x100fe40000004100 */
[----:B------:R-:W-:Y:S01]  /*2cf0*/  HADD2.F32 R9, -RZ, R7.H1_H1 ;  /* 0x30000007ff097230 */ /* 0x000fe20000004100 */
[-C--:B------:R-:W-:Y:S01]  /*2d00*/  F2FP.F16.E4M3.UNPACK_B R11, R4.reuse ;  /* 0x00000004ff0b723e */ /* 0x080fe200020006ff */
[----:B------:R-:W-:Y:S01]  /*2d10*/  IMAD.MOV.U32 R7, RZ, RZ, 0x40000040 ;  /* 0x40000040ff077424 */ /* 0x000fe200078e00ff */
[----:B------:R-:W-:Y:S01]  /*2d20*/  F2FP.F16.E4M3.UNPACK_B R4, R4.H1 ;  /* 0x00000004ff04723e */ /* 0x000fe200030006ff */
[----:B------:R-:W-:Y:S01]  /*2d30*/  HADD2.F32 R65, -RZ, R0.H0_H0 ;  /* 0x20000000ff417230 */ /* 0x000fe20000004100 */
[----:B------:R-:W-:Y:S01]  /*2d40*/  F2FP.BF16.F32.PACK_AB R64, R9, R64 ;  /* 0x000000400940723e */ /* 0x000fe200000010ff */
[----:B------:R-:W-:Y:S01]  /*2d50*/  HADD2.F32 R66, -RZ, R11.H0_H0 ;  /* 0x2000000bff427230 */ /* 0x000fe20000004100 */
[----:B------:R-:W-:Y:S01]  /*2d60*/  R2UR UR7, R7 ;  /* 0x00000000070772ca */ /* 0x000fe200000e0000 */
[----:B------:R-:W-:-:S02]  /*2d70*/  HADD2.F32 R67, -RZ, R4.H0_H0 ;  /* 0x20000004ff437230 */ /* 0x000fc40000004100 */
[----:B------:R-:W-:Y:S02]  /*2d80*/  HADD2.F32 R0, -RZ, R0.H1_H1 ;  /* 0x30000000ff007230 */ /* 0x000fe40000004100 */
[----:B------:R-:W-:Y:S02]  /*2d90*/  HADD2.F32 R11, -RZ, R11.H1_H1 ;  /* 0x3000000bff0b7230 */ /* 0x000fe40000004100 */
[----:B------:R-:W-:Y:S01]  /*2da0*/  HADD2.F32 R4, -RZ, R4.H1_H1 ;  /* 0x30000004ff047230 */ /* 0x000fe20000004100 */
[----:B------:R-:W-:Y:S01]  /*2db0*/  F2FP.BF16.F32.PACK_AB R65, R0, R65 ;  /* 0x000000410041723e */ /* 0x000fe200000010ff */
[----:B------:R-:W-:Y:S01]  /*2dc0*/  IMAD.MOV.U32 R9, RZ, RZ, 0x40000040 ;  /* 0x40000040ff097424 */ /* 0x000fe200078e00ff */
[----:B------:R-:W-:Y:S02]  /*2dd0*/  F2FP.BF16.F32.PACK_AB R66, R11, R66 ;  /* 0x000000420b42723e */ /* 0x000fe400000010ff */
[----:B------:R-:W-:-:S04]  /*2de0*/  F2FP.BF16.F32.PACK_AB R67, R4, R67 ;  /* 0x000000430443723e */ /* 0x000fc800000010ff */
[----:B------:R-:W-:-:S06]  /*2df0*/  WARPGROUP.ARRIVE ;  /* 0x00000000000079c5 */ /* 0x000fcc0000000000 */
[----:B------:R-:W-:Y:S01]  /*2e00*/  HGMMA.64x64x16.F32.BF16 R24, R64, gdesc[UR4], R24, gsb0 ;  /* 0x00e0000440187df0 */ /* 0x000fe20008001818 */
[----:B------:R-:W-:Y:S02]  /*2e10*/  R2UR UR6, R8 ;  /* 0x00000000080672ca */ /* 0x000fe400000e0000 */
[----:B------:R-:W-:Y:S01]  /*2e20*/  R2UR UR7, R9 ;  /* 0x00000000090772ca */ /* 0x000fe200000e0000 */
        /* <DEDUP_REMOVED lines=15> */
[----:B------:R-:W-:Y:S01]  /*2f20*/  HADD2.F32 R66, -RZ, R6.H0_H0 ;  /* 0x20000006ff427230 */ /* 0x000fe20000004100 */
[----:B------:R-:W-:Y:S01]  /*2f30*/  F2FP.BF16.F32.PACK_AB R64, R5, R64 ;  /* 0x000000400540723e */ /* 0x000fe200000010ff */
        /* <DEDUP_REMOVED lines=10> */
[----:B------:R-:W-:Y:S01]  /*2fe0*/  BPT.TRAP 0x1 ;  /* 0x000000040000795c */ /* 0x000fe20000300000 */
.L_x_35:
[----:B------:R-:W-:Y:S01]  /*2ff0*/  IMAD R14, R14, 0x8, R3 ;  /* 0x000000080e0e7824 */ /* 0x000fe200078e0203 */
[----:B------:R-:W-:-:S03]  /*3000*/  ISETP.GT.U32.AND P1, PT, R19, 0x1, PT ;  /* 0x000000011300780c */ /* 0x000fc60003f24070 */
[----:B------:R-:W-:-:S05]  /*3010*/  VIADD R14, R14, 0x70 ;  /* 0x000000700e0e7836 */ /* 0x000fca0000000000 */
[----:B------:R-:W-:-:S04]  /*3020*/  PRMT R14, RZ, 0x654, R14 ;  /* 0x00000654ff0e7816 */ /* 0x000fc8000000000e */
[----:B------:R0:W-:Y:S01]  /*3030*/  SYNCS.ARRIVE.TRANS64.RED.A1T0 RZ, [R14+URZ], RZ ;  /* 0x000000ff0eff79a7 */ /* 0x0001e2000810043f */
[----:B------:R-:W-:Y:S05]  /*3040*/  @P1 BRA `(.L_x_25) ;  /* 0x0000000000041947 */ /* 0x000fea0003800000 */
[----:B------:R-:W-:Y:S01]  /*3050*/  BPT.TRAP 0x1 ;  /* 0x000000040000795c */ /* 0x000fe20000300000 */
.L_x_25:
[----:B------:R-:W-:Y:S05]  /*3060*/  @!P0 BRA `(.L_x_36) ;  /* 0x0000000000048947 */ /* 0x000fea0003800000 */
[----:B------:R-:W-:Y:S01]  /*3070*/  BPT.TRAP 0x1 ;  /* 0x000000040000795c */ /* 0x000fe20000300000 */
.L_x_36:
[----:B------:R-:W-:Y:S01]  /*3080*/  UIADD3 UR39, UR40, UR39, URZ ;  /* 0x0000002728277290 */ /* 0x000fe2000fffe03f */
[----:B------:R-:W-:-:S03]  /*3090*/  ISETP.GT.U32.AND P0, PT, R19, 0x1, PT ;  /* 0x000000011300780c */ /* 0x000fc60003f04070 */
[----:B------:R-:W-:-:S04]  /*30a0*/  UIADD3 UR6, UR39, -0x1, URZ ;  /* 0xffffffff27067890 */ /* 0x000fc8000fffe03f */
[----:B------:R-:W-:-:S04]  /*30b0*/  USHF.R.U32.HI UR4, URZ, 0x1, UR6 ;  /* 0x000000013f047899 */ /* 0x000fc80008011606 */
[----:B------:R-:W-:-:S04]  /*30c0*/  UIMAD.WIDE.U32 UR4, UR4, -0x6db6db6d, URZ ;  /* 0x92492493040478a5 */ /* 0x000fc8000f8e003f */
[----:B------:R-:W-:-:S04]  /*30d0*/  USHF.R.U32.HI UR4, URZ, 0x2, UR5 ;  /* 0x000000023f047899 */ /* 0x000fc80008011605 */
[----:B------:R-:W-:-:S06]  /*30e0*/  UIMAD UR6, UR4, -0xe, UR6 ;  /* 0xfffffff2040678a4 */ /* 0x000fcc000f8e0206 */
[----:B------:R-:W-:-:S04]  /*30f0*/  IMAD.U32 R0, RZ, RZ, UR6 ;  /* 0x00000006ff007e24 */ /* 0x000fc8000f8e00ff */
[----:B------:R-:W-:-:S04]  /*3100*/  IMAD R3, R0, 0x8, R3 ;  /* 0x0000000800037824 */ /* 0x000fc800078e0203 */
[----:B------:R-:W-:-:S05]  /*3110*/  VIADD R3, R3, 0x70 ;  /* 0x0000007003037836 */ /* 0x000fca0000000000 */
[----:B------:R-:W-:-:S04]  /*3120*/  PRMT R3, RZ, 0x654, R3 ;  /* 0x00000654ff037816 */ /* 0x000fc80000000003 */
[----:B------:R1:W-:Y:S01]  /*3130*/  SYNCS.ARRIVE.TRANS64.RED.A1T0 RZ, [R3+URZ], RZ ;  /* 0x000000ff03ff79a7 */ /* 0x0003e2000810043f */
[----:B------:R-:W-:Y:S05]  /*3140*/  @P0 BRA `(.L_x_37) ;  /* 0x0000000000040947 */ /* 0x000fea0003800000 */
[----:B------:R-:W-:Y:S01]  /*3150*/  BPT.TRAP 0x1 ;  /* 0x000000040000795c */ /* 0x000fe20000300000 */
.L_x_37:
[----:B------:R-:W2:Y:S01]  /*3160*/  LDC R7, c[0x0][0x288] ;  /* 0x0000a200ff077b82 */ /* 0x000ea20000000800 */
[--C-:B------:R-:W-:Y:S01]  /*3170*/  SHF.R.U32.HI R0, RZ, 0x7, R18.reuse ;  /* 0x00000007ff007819 */ /* 0x100fe20000011612 */
[----:B------:R-:W-:Y:S01]  /*3180*/  IMAD.SHL.U32 R56, R56, 0x40, RZ ;  /* 0x0000004038387824 */ /* 0x000fe200078e00ff */
[----:B------:R-:W-:Y:S01]  /*3190*/  LOP3.LUT R4, R18, 0x60, RZ, 0xc0, !PT ;  /* 0x0000006012047812 */ /* 0x000fe200078ec0ff */
[----:B------:R-:W-:Y:S01]  /*31a0*/  UISETP.GT.U32.AND UP0, UPT, UR39, 0xd, UPT ;  /* 0x0000000d2700788c */ /* 0x000fe2000bf04070 */
[----:B------:R-:W-:Y:S01]  /*31b0*/  LOP3.LUT R0, R0, 0x1, RZ, 0xc0, !PT ;  /* 0x0000000100007812 */ /* 0x000fe200078ec0ff */
[----:B------:R-:W-:Y:S01]  /*31c0*/  IMAD.SHL.U32 R9, R18, 0x2, RZ ;  /* 0x0000000212097824 */ /* 0x000fe200078e00ff */
[----:B-1----:R-:W-:Y:S01]  /*31d0*/  SHF.R.U32.HI R3, RZ, 0x2, R18 ;  /* 0x00000002ff037819 */ /* 0x002fe20000011612 */
[----:B------:R-:W-:Y:S01]  /*31e0*/  ULDC UR7, c[0x0][0x284] ;  /* 0x0000a10000077ab9 */ /* 0x000fe20000000800 */
[----:B------:R-:W-:Y:S01]  /*31f0*/  SHF.R.U32.HI R6, RZ, 0x1, R4 ;  /* 0x00000001ff067819 */ /* 0x000fe20000011604 */
[----:B------:R-:W-:Y:S01]  /*3200*/  IMAD.SHL.U32 R4, R0, 0x40, RZ ;  /* 0x0000004000047824 */ /* 0x000fe200078e00ff */
[----:B------:R-:W-:Y:S01]  /*3210*/  LOP3.LUT R3, R3, 0x7, RZ, 0xc0, !PT ;  /* 0x0000000703037812 */ /* 0x000fe200078ec0ff */
[----:B------:R-:W-:Y:S01]  /*3220*/  USHF.R.U32.HI UR4, URZ, 0x1, UR39 ;  /* 0x000000013f047899 */ /* 0x000fe20008011627 */
[----:B0-----:R-:W-:Y:S01]  /*3230*/  SHF.R.S32.HI R14, RZ, 0x1f, R22 ;  /* 0x0000001fff0e7819 */ /* 0x001fe20000011416 */
[----:B------:R-:W-:Y:S01]  /*3240*/  UISETP.LT.U32.AND UP0, UPT, UR40, 0xe, UP0 ;  /* 0x0000000e2800788c */ /* 0x000fe20008701070 */
[--C-:B------:R-:W-:Y:S01]  /*3250*/  IADD3 R5, RZ, -R6, -R3.reuse ;  /* 0x80000006ff057210 */ /* 0x100fe20007ffe803 */
[----:B------:R-:W-:Y:S01]  /*3260*/  UISETP.GE.U32.AND UP1, UPT, UR40, 0xe, UPT ;  /* 0x0000000e2800788c */ /* 0x000fe2000bf26070 */
[----:B------:R-:W-:Y:S01]  /*3270*/  LOP3.LUT R3, R4, 0x40, R3, 0xe2, !PT ;  /* 0x0000004004037812 */ /* 0x000fe200078ee203 */
[----:B------:R-:W-:Y:S01]  /*3280*/  ULDC.64 UR8, c[0x0][0x7d0] ;  /* 0x0001f40000087ab9 */ /* 0x000fe20000000a00 */
[----:B------:R-:W-:Y:S01]  /*3290*/  LOP3.LUT R4, R18, 0x3, RZ, 0xc0, !PT ;  /* 0x0000000312047812 */ /* 0x000fe200078ec0ff */
[----:B------:R-:W-:Y:S01]  /*32a0*/  UIMAD.WIDE.U32 UR4, UR4, -0x6db6db6d, URZ ;  /* 0x92492493040478a5 */ /* 0x000fe2000f8e003f */
[----:B------:R-:W-:Y:S01]  /*32b0*/  LOP3.LUT R8, R56, 0x6, R9, 0xf8, !PT ;  /* 0x0000000638087812 */ /* 0x000fe200078ef809 */
[----:B------:R-:W-:Y:S01]  /*32c0*/  USEL UR6, URZ, 0x1, !UP0 ;  /* 0x000000013f067887 */ /* 0x000fe2000c000000 */
[----:B------:R-:W-:Y:S01]  /*32d0*/  IMAD R0, R0, -0x40, R5 ;  /* 0xffffffc000007824 */ /* 0x000fe200078e0205 */
[----:B--2---:R-:W-:Y:S01]  /*32e0*/  ISETP.GE.AND P0, PT, R56, R7, PT ;  /* 0x000000073800720c */ /* 0x004fe20003f06270 */
[----:B------:R-:W-:Y:S01]  /*32f0*/  IMAD R11, R4, -0x2, R7 ;  /* 0xfffffffe040b7824 */ /* 0x000fe200078e0207 */
[----:B------:R-:W-:Y:S01]  /*3300*/  SHF.R.S32.HI R9, RZ, 0x1f, R8 ;  /* 0x0000001fff097819 */ /* 0x000fe20000011408 */
[C---:B------:R-:W-:Y:S01]  /*3310*/  IMAD.SHL.U32 R7, R23.reuse, 0x80, RZ ;  /* 0x0000008017077824 */ /* 0x040fe200078e00ff */
[----:B------:R-:W-:Y:S01]  /*3320*/  USHF.R.U32.HI UR4, URZ, 0x2, UR5 ;  /* 0x000000023f047899 */ /* 0x000fe20008011605 */
[----:B------:R-:W-:Y:S01]  /*3330*/  IMAD R5, R14, UR8, RZ ;  /* 0x000000080e057c24 */ /* 0x000fe2000f8e02ff */
[----:B------:R-:W-:Y:S01]  /*3340*/  ULOP3.LUT UR38, UR38, UR6, URZ, 0x3c, !UPT ;  /* 0x0000000626267292 */ /* 0x000fe2000f8e3c3f */
[----:B------:R-:W-:Y:S01]  /*3350*/  IMAD.WIDE R12, R23, 0x80, RZ ;  /* 0x00000080170c7825 */ /* 0x000fe200078e02ff */
[C---:B------:R-:W-:Y:S01]  /*3360*/  ISETP.GE.OR P0, PT, R7.reuse, UR7, P0 ;  /* 0x0000000707007c0c */ /* 0x040fe20008706670 */
[----:B------:R-:W-:Y:S01]  /*3370*/  UIMAD UR39, UR4, -0xe, UR39 ;  /* 0xfffffff2042778a4 */ /* 0x000fe2000f8e0227 */
[----:B------:R-:W-:Y:S01]  /*3380*/  IADD3 R0, -R7, UR7, R0 ;  /* 0x0000000707007c10 */ /* 0x000fe2000fffe100 */
[C---:B------:R-:W-:Y:S01]  /*3390*/  IMAD R15, R22.reuse, UR9, R5 ;  /* 0x00000009160f7c24 */ /* 0x040fe2000f8e0205 */
[----:B------:R-:W-:Y:S01]  /*33a0*/  @UP1 ULOP3.LUT UR38, UR38, 0x1, UR4, 0x78, !UPT ;  /* 0x0000000126261892 */ /* 0x000fe2000f8e7804 */
[----:B------:R-:W-:Y:S01]  /*33b0*/  IMAD.WIDE.U32 R4, R22, UR8, R8 ;  /* 0x0000000816047c25 */ /* 0x000fe2000f8e0008 */
[----:B------:R-:W-:-:S03]  /*33c0*/  LOP3.LUT R21, R12, R3, R6, 0xfe, !PT ;  /* 0x000000030c157212 */ /* 0x000fc600078efe06 */
[----:B------:R-:W-:Y:S02]  /*33d0*/  IMAD.IADD R5, R5, 0x1, R15 ;  /* 0x0000000105057824 */ /* 0x000fe400078e020f */
[----:B------:R-:W-:Y:S02]  /*33e0*/  IMAD.IADD R3, R11, 0x1, -R56 ;  /* 0x000000010b037824 */ /* 0x000fe400078e0a38 */
[----:B------:R-:W-:Y:S01]  /*33f0*/  IMAD.MOV.U32 R23, RZ, RZ, -0x1 ;  /* 0xffffffffff177424 */ /* 0x000fe200078e00ff */
[----:B------:R-:W-:Y:S06]  /*3400*/  @P0 BRA `(.L_x_38) ;  /* 0x0000002400940947 */ /* 0x000fec0003800000 */
[----:B------:R-:W0:Y:S01]  /*3410*/  LDC.64 R10, c[0x0][0x7c8] ;  /* 0x0001f200ff0a7b82 */ /* 0x000e220000000a00 */
[----:B------:R-:W-:Y:S01]  /*3420*/  ULDC.64 UR4, c[0x0][0x7c0] ;  /* 0x0001f00000047ab9 */ /* 0x000fe20000000a00 */
[----:B------:R-:W-:Y:S01]  /*3430*/  BSSY B0, `(.L_x_38) ;  /* 0x0000262000007945 */ /* 0x000fe20003800000 */
[-C--:B0-----:R-:W-:Y:S02]  /*3440*/  IMAD R6, R13, R10.reuse, RZ ;  /* 0x0000000a0d067224 */ /* 0x081fe400078e02ff */
[----:B------:R-:W-:-:S04]  /*3450*/  IMAD.WIDE.U32 R4, R21, R10, R4 ;  /* 0x0000000a15047225 */ /* 0x000fc800078e0004 */
[----:B------:R-:W-:Y:S01]  /*3460*/  IMAD R7, R21, R11, R6 ;  /* 0x0000000b15077224 */ /* 0x000fe200078e0206 */
[----:B------:R-:W-:Y:S02]  /*3470*/  LEA R6, P0, R10, R4, 0x3 ;  /* 0x000000040a067211 */ /* 0x000fe400078018ff */
[----:B------:R-:W-:Y:S01]  /*3480*/  IADD3 R4, P1, R4, UR4, RZ ;  /* 0x0000000404047c10 */ /* 0x000fe2000ff3e0ff */
[----:B------:R-:W-:Y:S01]  /*3490*/  IMAD.IADD R5, R5, 0x1, R7 ;  /* 0x0000000105057824 */ /* 0x000fe200078e0207 */
[----:B------:R-:W-:-:S04]  /*34a0*/  IADD3 R6, P2, R6, UR4, RZ ;  /* 0x0000000406067c10 */ /* 0x000fc8000ff5e0ff */
[----:B------:R-:W-:Y:S02]  /*34b0*/  LEA.HI.X R7, R10, R5, R11, 0x3, P0 ;  /* 0x000000050a077211 */ /* 0x000fe400000f1c0b */
[----:B-----5:R-:W-:Y:S02]  /*34c0*/  FSETP.NEU.AND P0, PT, R58, RZ, PT ;  /* 0x000000ff3a00720b */ /* 0x020fe40003f0d000 */
[----:B------:R-:W-:Y:S02]  /*34d0*/  IADD3.X R5, R5, UR5, RZ, P1, !PT ;  /* 0x0000000505057c10 */ /* 0x000fe40008ffe4ff */
[----:B------:R-:W-:-:S09]  /*34e0*/  IADD3.X R7, R7, UR5, RZ, P2, !PT ;  /* 0x0000000507077c10 */ /* 0x000fd200097fe4ff */
[----:B------:R-:W-:Y:S05]  /*34f0*/  @!P0 BRA `(.L_x_39) ;  /* 0x0000001c00148947 */ /* 0x000fea0003800000 */
[----:B------:R-:W0:Y:S01]  /*3500*/  LDC.64 R60, c[0x0][0x7b0] ;  /* 0x0001ec00ff3c7b82 */ /* 0x000e220000000a00 */
[----:B------:R-:W-:Y:S01]  /*3510*/  ULDC.64 UR4, c[0x0][0x7b8] ;  /* 0x0001ee0000047ab9 */ /* 0x000fe20000000a00 */
[----:B------:R-:W-:Y:S01]  /*3520*/  ISETP.GE.AND P0, PT, R3, 0x1, PT ;  /* 0x000000010300780c */ /* 0x000fe20003f06270 */
[----:B------:R-:W-:Y:S01]  /*3530*/  IMAD R15, R14, UR4, RZ ;  /* 0x000000040e0f7c24 */ /* 0x000fe2000f8e02ff */
[----:B------:R-:W-:Y:S01]  /*3540*/  BSSY B1, `(.L_x_40) ;  /* 0x000000e000017945 */ /* 0x000fe20003800000 */
[----:B------:R-:W-:Y:S01]  /*3550*/  IMAD.WIDE.U32 R10, R22, UR4, R8 ;  /* 0x00000004160a7c25 */ /* 0x000fe2000f8e0008 */
[----:B------:R-:W-:Y:S02]  /*3560*/  ISETP.LT.OR P3, PT, R0, 0x1, !P0 ;  /* 0x000000010000780c */ /* 0x000fe40004761670 */
[----:B------:R-:W1:Y:S01]  /*3570*/  LDC.64 R62, c[0x0][0x7a8] ;  /* 0x0001ea00ff3e7b82 */ /* 0x000e620000000a00 */
[----:B------:R-:W-:-:S04]  /*3580*/  IMAD R15, R22, UR5, R15 ;  /* 0x00000005160f7c24 */ /* 0x000fc8000f8e020f */
[----:B------:R-:W-:Y:S02]  /*3590*/  IMAD.IADD R11, R11, 0x1, R15 ;  /* 0x000000010b0b7824 */ /* 0x000fe400078e020f */
[-C--:B0-----:R-:W-:Y:S02]  /*35a0*/  IMAD R14, R13, R60.reuse, RZ ;  /* 0x0000003c0d0e7224 */ /* 0x081fe400078e02ff */
[----:B------:R-:W-:-:S04]  /*35b0*/  IMAD.WIDE.U32 R8, R21, R60, R10 ;  /* 0x0000003c15087225 */ /* 0x000fc800078e000a */
[----:B------:R-:W-:Y:S01]  /*35c0*/  IMAD R14, R21, R61, R14 ;  /* 0x0000003d150e7224 */ /* 0x000fe200078e020e */
[----:B-1----:R-:W-:-:S04]  /*35d0*/  IADD3 R8, P1, R8, R62, RZ ;  /* 0x0000003e08087210 */ /* 0x002fc80007f3e0ff */
[--C-:B------:R-:W-:Y:S02]  /*35e0*/  IADD3.X R9, R63, R9, R14.reuse, P1, !PT ;  /* 0x000000093f097210 */ /* 0x100fe40000ffe40e */
[----:B------:R-:W-:Y:S01]  /*35f0*/  PRMT R14, RZ, 0x7610, R14 ;  /* 0x00007610ff0e7816 */ /* 0x000fe2000000000e */
[----:B------:R-:W-:Y:S06]  /*3600*/  @P3 BRA `(.L_x_41) ;  /* 0x0000000000043947 */ /* 0x000fec0003800000 */
[----:B------:R0:W5:Y:S02]  /*3610*/  LDG.E.U8 R14, desc[UR36][R8.64] ;  /* 0x00000024080e7981 */ /* 0x000164000c1e1100 */
.L_x_41:
[----:B------:R-:W-:Y:S05]  /*3620*/  BSYNC B1 ;  /* 0x0000000000017941 */ /* 0x000fea0003800000 */
.L_x_40:
[----:B-----5:R-:W-:Y:S01]  /*3630*/  LOP3.LUT R14, R14, 0xff, RZ, 0xc0, !PT ;  /* 0x000000ff0e0e7812 */ /* 0x020fe200078ec0ff */
[----:B------:R-:W-:Y:S01]  /*3640*/  BSSY B1, `(.L_x_42) ;  /* 0x000000c000017945 */ /* 0x000fe20003800000 */
[----:B------:R-:W-:Y:S02]  /*3650*/  ISETP.GE.AND P1, PT, R3, 0x2, PT ;  /* 0x000000020300780c */ /* 0x000fe40003f26270 */
[----:B------:R-:W-:Y:S02]  /*3660*/  F2FP.F16.E4M3.UNPACK_B R14, R14 ;  /* 0x0000000eff0e723e */ /* 0x000fe400020006ff */
[----:B------:R-:W-:-:S03]  /*3670*/  ISETP.LT.OR P2, PT, R0, 0x1, !P1 ;  /* 0x000000010000780c */ /* 0x000fc60004f41670 */
[----:B------:R-:W-:Y:S01]  /*3680*/  HADD2.F32 R15, -RZ, R14.H0_H0 ;  /* 0x2000000eff0f7230 */ /* 0x000fe20000004100 */
[----:B------:R-:W-:-:S04]  /*3690*/  PRMT R14, RZ, 0x7610, R14 ;  /* 0x00007610ff0e7816 */ /* 0x000fc8000000000e */
[----:B------:R-:W-:-:S04]  /*36a0*/  FMUL R15, R15, R58 ;  /* 0x0000003a0f0f7220 */ /* 0x000fc80000400000 */
[----:B------:R-:W-:-:S05]  /*36b0*/  FFMA R15, R24, R57, R15 ;  /* 0x00000039180f7223 */ /* 0x000fca000000000f */
[----:B------:R-:W-:-:S05]  /*36c0*/  F2FP.SATFINITE.E4M3.F32.PACK_AB_MERGE_C R15, RZ, R15, RZ ;  /* 0x0000000fff0f723e */ /* 0x000fca00048070ff */
[----:B------:R1:W-:Y:S01]  /*36d0*/  @!P3 STG.E.U8 desc[UR36][R4.64], R15 ;  /* 0x0000000f0400b986 */ /* 0x0003e2000c101124 */
[----:B------:R-:W-:Y:S05]  /*36e0*/  @P2 BRA `(.L_x_43) ;  /* 0x0000000000042947 */ /* 0x000fea0003800000 */
[----:B------:R2:W5:Y:S02]  /*36f0*/  LDG.E.U8 R14, desc[UR36][R8.64+0x1] ;  /* 0x00000124080e7981 */ /* 0x000564000c1e1100 */
.L_x_43:
[----:B------:R-:W-:Y:S05]  /*3700*/  BSYNC B1 ;  /* 0x0000000000017941 */ /* 0x000fea0003800000 */
.L_x_42:
[----:B-----5:R-:W-:Y:S01]  /*3710*/  LOP3.LUT R14, R14, 0xff, RZ, 0xc0, !PT ;  /* 0x000000ff0e0e7812 */ /* 0x020fe200078ec0ff */
[----:B------:R-:W-:Y:S01]  /*3720*/  BSSY B1, `(.L_x_44) ;  /* 0x0000012000017945 */ /* 0x000fe20003800000 */
[----:B------:R-:W-:Y:S02]  /*3730*/  IADD3 R21, P3, R21, 0x8, RZ ;  /* 0x0000000815157810 */ /* 0x000fe40007f7e0ff */
[----:B------:R-:W-:Y:S02]  /*3740*/  F2FP.F16.E4M3.UNPACK_B R14, R14 ;  /* 0x0000000eff0e723e */ /* 0x000fe400020006ff */
[----:B------:R-:W-:Y:S01]  /*3750*/  ISETP.LT.OR P0, PT, R0, 0x9, !P0 ;  /* 0x000000090000780c */ /* 0x000fe20004701670 */
[----:B------:R-:W-:Y:S02]  /*3760*/  IMAD.X R13, RZ, RZ, R13, P3 ;  /* 0x000000ffff0d7224 */ /* 0x000fe400018e060d */
[----:B-1----:R-:W-:Y:S02]  /*3770*/  HADD2.F32 R15, -RZ, R14.H0_H0 ;  /* 0x2000000eff0f7230 */ /* 0x002fe40000004100 */
[----:B------:R-:W-:-:S02]  /*3780*/  IMAD R14, R13, R60, RZ ;  /* 0x0000003c0d0e7224 */ /* 0x000fc400078e02ff */
[----:B------:R-:W-:-:S04]  /*3790*/  IMAD.WIDE.U32 R10, R21, R60, R10 ;  /* 0x0000003c150a7225 */ /* 0x000fc800078e000a */
[----:B------:R-:W-:Y:S01]  /*37a0*/  FMUL R12, R15, R58 ;  /* 0x0000003a0f0c7220 */ /* 0x000fe20000400000 */
[----:B------:R-:W-:-:S03]  /*37b0*/  IMAD R14, R21, R61, R14 ;  /* 0x0000003d150e7224 */ /* 0x000fc600078e020e */
[----:B------:R-:W-:Y:S01]  /*37c0*/  FFMA R12, R25, R57, R12 ;  /* 0x00000039190c7223 */ /* 0x000fe2000000000c */
[----:B------:R-:W-:-:S04]  /*37d0*/  IADD3 R10, P3, R10, R62, RZ ;  /* 0x0000003e0a0a7210 */ /* 0x000fc80007f7e0ff */
[----:B------:R-:W-:Y:S02]  /*37e0*/  F2FP.SATFINITE.E4M3.F32.PACK_AB_MERGE_C R13, RZ, R12, RZ ;  /* 0x0000000cff0d723e */ /* 0x000fe400048070ff */
[----:B------:R-:W-:Y:S02]  /*37f0*/  IADD3.X R11, R63, R11, R14, P3, !PT ;  /* 0x0000000b3f0b7210 */ /* 0x000fe40001ffe40e */
[----:B------:R-:W-:Y:S01]  /*3800*/  PRMT R12, RZ, 0x7610, R12 ;  /* 0x00007610ff0c7816 */ /* 0x000fe2000000000c */
[----:B------:R1:W-:Y:S01]  /*3810*/  @!P2 STG.E.U8 desc[UR36][R4.64+0x1], R13 ;  /* 0x0000010d0400a986 */ /* 0x0003e2000c101124 */
[----:B------:R-:W-:Y:S05]  /*3820*/  @P0 BRA `(.L_x_45) ;  /* 0x0000000000040947 */ /* 0x000fea0003800000 */
[----:B------:R3:W5:Y:S02]  /*3830*/  LDG.E.U8 R12, desc[UR36][R10.64] ;  /* 0x000000240a0c7981 */ /* 0x000764000c1e1100 */
.L_x_45:
[----:B------:R-:W-:Y:S05]  /*3840*/  BSYNC B1 ;  /* 0x0000000000017941 */ /* 0x000fea0003800000 */
.L_x_44:
[----:B-----5:R-:W-:Y:S01]  /*3850*/  LOP3.LUT R12, R12, 0xff, RZ, 0xc0, !PT ;  /* 0x000000ff0c0c7812 */ /* 0x020fe200078ec0ff */
[----:B------:R-:W-:Y:S01]  /*3860*/  BSSY B1, `(.L_x_46) ;  /* 0x000000b000017945 */ /* 0x000fe20003800000 */
[----:B------:R-:W-:Y:S02]  /*3870*/  ISETP.LT.OR P1, PT, R0, 0x9, !P1 ;  /* 0x000000090000780c */ /* 0x000fe40004f21670 */
[----:B------:R-:W-:-:S05]  /*3880*/  F2FP.F16.E4M3.UNPACK_B R12, R12 ;  /* 0x0000000cff0c723e */ /* 0x000fca00020006ff */
[----:B-1----:R-:W-:Y:S01]  /*3890*/  HADD2.F32 R13, -RZ, R12.H0_H0 ;  /* 0x2000000cff0d7230 */ /* 0x002fe20000004100 */
[----:B------:R-:W-:-:S04]  /*38a0*/  PRMT R12, RZ, 0x7610, R12 ;  /* 0x00007610ff0c7816 */ /* 0x000fc8000000000c */
[----:B------:R-:W-:-:S04]  /*38b0*/  FMUL R13, R13, R58 ;  /* 0x0000003a0d0d7220 */ /* 0x000fc80000400000 */
[----:B------:R-:W-:-:S05]  /*38c0*/  FFMA R13, R26, R57, R13 ;  /* 0x000000391a0d7223 */ /* 0x000fca000000000d */
[----:B------:R-:W-:-:S05]  /*38d0*/  F2FP.SATFINITE.E4M3.F32.PACK_AB_MERGE_C R13, RZ, R13, RZ ;  /* 0x0000000dff0d723e */ /* 0x000fca00048070ff */
[----:B------:R1:W-:Y:S01]  /*38e0*/  @!P0 STG.E.U8 desc[UR36][R6.64], R13 ;  /* 0x0000000d06008986 */ /* 0x0003e2000c101124 */
[----:B------:R-:W-:Y:S05]  /*38f0*/  @P1 BRA `(.L_x_47) ;  /* 0x0000000000041947 */ /* 0x000fea0003800000 */
[----:B------:R4:W5:Y:S02]  /*3900*/  LDG.E.U8 R12, desc[UR36][R10.64+0x1] ;  /* 0x000001240a0c7981 */ /* 0x000964000c1e1100 */
.L_x_47:
[----:B------:R-:W-:Y:S05]  /*3910*/  BSYNC B1 ;  /* 0x0000000000017941 */ /* 0x000fea0003800000 */
.L_x_46:
[----:B-----5:R-:W-:Y:S01]  /*3920*/  LOP3.LUT R12, R12, 0xff, RZ, 0xc0, !PT ;  /* 0x000000ff0c0c7812 */ /* 0x020fe200078ec0ff */
[----:B------:R-:W-:Y:S01]  /*3930*/  BSSY B1, `(.L_x_48) ;  /* 0x000000c000017945 */ /* 0x000fe20003800000 */
[----:B------:R-:W-:Y:S02]  /*3940*/  ISETP.GE.AND P0, PT, R3, 0x9, PT ;  /* 0x000000090300780c */ /* 0x000fe40003f06270 */
[----:B------:R-:W-:Y:S02]  /*3950*/  F2FP.F16.E4M3.UNPACK_B R12, R12 ;  /* 0x0000000cff0c723e */ /* 0x000fe400020006ff */
[----:B------:R-:W-:-:S03]  /*3960*/  ISETP.LT.OR P2, PT, R0, 0x1, !P0 ;  /* 0x000000010000780c */ /* 0x000fc60004741670 */
[----:B-1----:R-:W-:-:S05]  /*3970*/  HADD2.F32 R13, -RZ, R12.H0_H0 ;  /* 0x2000000cff0d7230 */ /* 0x002fca0000004100 */
[----:B------:R-:W-:-:S04]  /*3980*/  FMUL R12, R13, R58 ;  /* 0x0000003a0d0c7220 */ /* 0x000fc80000400000 */
[----:B------:R-:W-:-:S05]  /*3990*/  FFMA R12, R27, R57, R12 ;  /* 0x000000391b0c7223 */ /* 0x000fca000000000c */
[----:B------:R-:W-:Y:S02]  /*39a0*/  F2FP.SATFINITE.E4M3.F32.PACK_AB_MERGE_C R13, RZ, R12, RZ ;  /* 0x0000000cff0d723e */ /* 0x000fe400048070ff */
[----:B------:R-:W-:-:S03]  /*39b0*/  PRMT R12, RZ, 0x7610, R12 ;  /* 0x00007610ff0c7816 */ /* 0x000fc6000000000c */
[----:B------:R1:W-:Y:S01]  /*39c0*/  @!P1 STG.E.U8 desc[UR36][R6.64+0x1], R13 ;  /* 0x0000010d06009986 */ /* 0x0003e2000c101124 */
[----:B------:R-:W-:Y:S05]  /*39d0*/  @P2 BRA `(.L_x_49) ;  /* 0x0000000000042947 */ /* 0x000fea0003800000 */
[----:B------:R0:W5:Y:S02]  /*39e0*/  LDG.E.U8 R12, desc[UR36][R8.64+0x8] ;  /* 0x00000824080c7981 */ /* 0x000164000c1e1100 */
.L_x_49:
[----:B------:R-:W-:Y:S05]  /*39f0*/  BSYNC B1 ;  /* 0x0000000000017941 */ /* 0x000fea0003800000 */
.L_x_48:
[----:B-----5:R-:W-:Y:S01]  /*3a00*/  LOP3.LUT R12, R12, 0xff, RZ, 0xc0, !PT ;  /* 0x000000ff0c0c7812 */ /* 0x020fe200078ec0ff */
[----:B------:R-:W-:Y:S01]  /*3a10*/  BSSY B1, `(.L_x_50) ;  /* 0x000000c000017945 */ /* 0x000fe20003800000 */
[----:B------:R-:W-:Y:S02]  /*3a20*/  ISETP.GE.AND P1, PT, R3, 0xa, PT ;  /* 0x0000000a0300780c */ /* 0x000fe40003f26270 */
[----:B------:R-:W-:Y:S02]  /*3a30*/  F2FP.F16.E4M3.UNPACK_B R12, R12 ;  /* 0x0000000cff0c723e */ /* 0x000fe400020006ff */
[----:B------:R-:W-:-:S03]  /*3a40*/  ISETP.LT.OR P3, PT, R0, 0x1, !P1 ;  /* 0x000000010000780c */ /* 0x000fc60004f61670 */
        /* <DEDUP_REMOVED lines=8> */
.L_x_51:
[----:B------:R-:W-:Y:S05]  /*3ad0*/  BSYNC B1 ;  /* 0x0000000000017941 */ /* 0x000fea0003800000 */
.L_x_50:
[----:B-----5:R-:W-:Y:S01]  /*3ae0*/  LOP3.LUT R12, R12, 0xff, RZ, 0xc0, !PT ;  /* 0x000000ff0c0c7812 */ /* 0x020fe200078ec0ff */
[----:B------:R-:W-:Y:S01]  /*3af0*/  BSSY B1, `(.L_x_52) ;  /* 0x000000b000017945 */ /* 0x000fe20003800000 */
[----:B------:R-:W-:Y:S02]  /*3b00*/  ISETP.LT.OR P0, PT, R0, 0x9, !P0 ;  /* 0x000000090000780c */ /* 0x000fe40004701670 */
[----:B------:R-:W-:-:S05]  /*3b10*/  F2FP.F16.E4M3.UNPACK_B R12, R12 ;  /* 0x0000000cff0c723e */ /* 0x000fca00020006ff */
        /* <DEDUP_REMOVED lines=8> */
.L_x_53:
[----:B------:R-:W-:Y:S05]  /*3ba0*/  BSYNC B1 ;  /* 0x0000000000017941 */ /* 0x000fea0003800000 */
.L_x_52:
        /* <DEDUP_REMOVED lines=12> */
.L_x_55:
[----:B------:R-:W-:Y:S05]  /*3c70*/  BSYNC B1 ;  /* 0x0000000000017941 */ /* 0x000fea0003800000 */
.L_x_54:
        /* <DEDUP_REMOVED lines=13> */
.L_x_57:
[----:B------:R-:W-:Y:S05]  /*3d50*/  BSYNC B1 ;  /* 0x0000000000017941 */ /* 0x000fea0003800000 */
.L_x_56:
        /* <DEDUP_REMOVED lines=13> */
.L_x_59:
[----:B------:R-:W-:Y:S05]  /*3e30*/  BSYNC B1 ;  /* 0x0000000000017941 */ /* 0x000fea0003800000 */
.L_x_58:
        /* <DEDUP_REMOVED lines=12> */
.L_x_61:
[----:B------:R-:W-:Y:S05]  /*3f00*/  BSYNC B1 ;  /* 0x0000000000017941 */ /* 0x000fea0003800000 */
.L_x_60:
        /* <DEDUP_REMOVED lines=12> */
.L_x_63:
[----:B------:R-:W-:Y:S05]  /*3fd0*/  BSYNC B1 ;  /* 0x0000000000017941 */ /* 0x000fea0003800000 */
.L_x_62:
        /* <DEDUP_REMOVED lines=13> */
.L_x_65:
[----:B------:R-:W-:Y:S05]  /*40b0*/  BSYNC B1 ;  /* 0x0000000000017941 */ /* 0x000fea0003800000 */
.L_x_64:
        /* <DEDUP_REMOVED lines=13> */
.L_x_67:
[----:B------:R-:W-:Y:S05]  /*4190*/  BSYNC B1 ;  /* 0x0000000000017941 */ /* 0x000fea0003800000 */
.L_x_66:
        /* <DEDUP_REMOVED lines=12> */
.L_x_69:
[----:B------:R-:W-:Y:S05]  /*4260*/  BSYNC B1 ;  /* 0x0000000000017941 */ /* 0x000fea0003800000 */
.L_x_68:
        /* <DEDUP_REMOVED lines=12> */
.L_x_71:
[----:B------:R-:W-:Y:S05]  /*4330*/  BSYNC B1 ;  /* 0x0000000000017941 */ /* 0x000fea0003800000 */
.L_x_70:
        /* <DEDUP_REMOVED lines=13> */
.L_x_73:
[----:B------:R-:W-:Y:S05]  /*4410*/  BSYNC B1 ;  /* 0x0000000000017941 */ /* 0x000fea0003800000 */
.L_x_72:
        /* <DEDUP_REMOVED lines=13> */
.L_x_75:
[----:B------:R-:W-:Y:S05]  /*44f0*/  BSYNC B1 ;  /* 0x0000000000017941 */ /* 0x000fea0003800000 */
.L_x_74:
        /* <DEDUP_REMOVED lines=12> */
.L_x_77:
[----:B------:R-:W-:Y:S05]  /*45c0*/  BSYNC B1 ;  /* 0x0000000000017941 */ /* 0x000fea0003800000 */
.L_x_76:
        /* <DEDUP_REMOVED lines=12> */
.L_x_79:
[----:B------:R-:W-:Y:S05]  /*4690*/  BSYNC B1 ;  /* 0x0000000000017941 */ /* 0x000fea0003800000 */
.L_x_78:
        /* <DEDUP_REMOVED lines=13> */
.L_x_81:
[----:B------:R-:W-:Y:S05]  /*4770*/  BSYNC B1 ;  /* 0x0000000000017941 */ /* 0x000fea0003800000 */
.L_x_80:
        /* <DEDUP_REMOVED lines=13> */
.L_x_83:
[----:B------:R-:W-:Y:S05]  /*4850*/  BSYNC B1 ;  /* 0x0000000000017941 */ /* 0x000fea0003800000 */
.L_x_82:
        /* <DEDUP_REMOVED lines=12> */
.L_x_85:
[----:B------:R-:W-:Y:S05]  /*4920*/  BSYNC B1 ;  /* 0x0000000000017941 */ /* 0x000fea0003800000 */
.L_x_84:
        /* <DEDUP_REMOVED lines=12> */
.L_x_87:
[----:B------:R-:W-:Y:S05]  /*49f0*/  BSYNC B1 ;  /* 0x0000000000017941 */ /* 0x000fea0003800000 */
.L_x_86:
        /* <DEDUP_REMOVED lines=13> */
.L_x_89:
[----:B------:R-:W-:Y:S05]  /*4ad0*/  BSYNC B1 ;  /* 0x0000000000017941 */ /* 0x000fea0003800000 */
.L_x_88:
        /* <DEDUP_REMOVED lines=13> */
.L_x_91:
[----:B------:R-:W-:Y:S05]  /*4bb0*/  BSYNC B1 ;  /* 0x0000000000017941 */ /* 0x000fea0003800000 */
.L_x_90:
        /* <DEDUP_REMOVED lines=12> */
.L_x_93:
[----:B------:R-:W-:Y:S05]  /*4c80*/  BSYNC B1 ;  /* 0x0000000000017941 */ /* 0x000fea0003800000 */
.L_x_92:
        /* <DEDUP_REMOVED lines=12> */
.L_x_95:
[----:B------:R-:W-:Y:S05]  /*4d50*/  BSYNC B1 ;  /* 0x0000000000017941 */ /* 0x000fea0003800000 */
.L_x_94:
        /* <DEDUP_REMOVED lines=13> */
.L_x_97:
[----:B------:R-:W-:Y:S05]  /*4e30*/  BSYNC B1 ;  /* 0x0000000000017941 */ /* 0x000fea0003800000 */
.L_x_96:
[----:B-----5:R-:W-:Y:S01]  /*4e40*/  LOP3.LUT R12, R12, 0xff, RZ, 0xc0, !PT ;  /* 0x000000ff0c0c7812 */ /* 0x020fe200078ec0ff */
[----:B------:R-:W-:Y:S01]  /*4e50*/  BSSY B1, `(.L_x_98) ;  /* 0x000000c000017945 */ /* 0x000fe20003800000 */
[----:B------:R-:W-:Y:S02]  /*4e60*/  ISETP.GE.AND P1, PT, R3, 0x3a, PT ;  /* 0x0000003a0300780c */ /* 0x000fe40003f26270 */
[----:B------:R-:W-:Y:S02]  /*4e70*/  F2FP.F16.E4M3.UNPACK_B R12, R12 ;  /* 0x0000000cff0c723e */ /* 0x000fe400020006ff */
[----:B------:R-:W-:Y:S02]  /*4e80*/  ISETP.LT.OR P3, PT, R0, 0x1, !P1 ;  /* 0x000000010000780c */ /* 0x000fe40004f61670 */
[----:B------:R-:W-:Y:S01]  /*4e90*/  PRMT R3, RZ, 0x7610, R3 ;  /* 0x00007610ff037816 */ /* 0x000fe20000000003 */
[----:B-1----:R-:W-:-:S05]  /*4ea0*/  HADD2.F32 R13, -RZ, R12.H0_H0 ;  /* 0x2000000cff0d7230 */ /* 0x002fca0000004100 */
[----:B------:R-:W-:-:S04]  /*4eb0*/  FMUL R13, R13, R58 ;  /* 0x0000003a0d0d7220 */ /* 0x000fc80000400000 */
[----:B------:R-:W-:-:S05]  /*4ec0*/  FFMA R13, R52, R57, R13 ;  /* 0x00000039340d7223 */ /* 0x000fca000000000d */
[----:B------:R-:W-:-:S05]  /*4ed0*/  F2FP.SATFINITE.E4M3.F32.PACK_AB_MERGE_C R13, RZ, R13, RZ ;  /* 0x0000000dff0d723e */ /* 0x000fca00048070ff */
[----:B------:R1:W-:Y:S01]  /*4ee0*/  @!P2 STG.E.U8 desc[UR36][R4.64+0x38], R13 ;  /* 0x0000380d0400a986 */ /* 0x0003e2000c101124 */
[----:B------:R-:W-:Y:S05]  /*4ef0*/  @P3 BRA `(.L_x_99) ;  /* 0x0000000000043947 */ /* 0x000fea0003800000 */
[----:B------:R0:W5:Y:S02]  /*4f00*/  LDG.E.U8 R3, desc[UR36][R8.64+0x39] ;  /* 0x0000392408037981 */ /* 0x000164000c1e1100 */
.L_x_99:
[----:B------:R-:W-:Y:S05]  /*4f10*/  BSYNC B1 ;  /* 0x0000000000017941 */ /* 0x000fea0003800000 */
.L_x_98:
[----:B-----5:R-:W-:Y:S01]  /*4f20*/  LOP3.LUT R3, R3, 0xff, RZ, 0xc0, !PT ;  /* 0x000000ff03037812 */ /* 0x020fe200078ec0ff */
[----:B------:R-:W-:Y:S01]  /*4f30*/  BSSY B1, `(.L_x_100) ;  /* 0x000000b000017945 */ /* 0x000fe20003800000 */
[----:B------:R-:W-:Y:S02]  /*4f40*/  ISETP.LT.OR P0, PT, R0, 0x9, !P0 ;  /* 0x000000090000780c */ /* 0x000fe40004701670 */
[----:B------:R-:W-:-:S05]  /*4f50*/  F2FP.F16.E4M3.UNPACK_B R3, R3 ;  /* 0x00000003ff03723e */ /* 0x000fca00020006ff */
[----:B------:R-:W-:-:S05]  /*4f60*/  HADD2.F32 R3, -RZ, R3.H0_H0 ;  /* 0x20000003ff037230 */ /* 0x000fca0000004100 */
[----:B0-2---:R-:W-:Y:S01]  /*4f70*/  FMUL R8, R3, R58 ;  /* 0x0000003a03087220 */ /* 0x005fe20000400000 */
[----:B------:R-:W-:-:S03]  /*4f80*/  PRMT R3, RZ, 0x7610, R3 ;  /* 0x00007610ff037816 */ /* 0x000fc60000000003 */
[----:B------:R-:W-:-:S05]  /*4f90*/  FFMA R8, R53, R57, R8 ;  /* 0x0000003935087223 */ /* 0x000fca0000000008 */
[----:B------:R-:W-:-:S05]  /*4fa0*/  F2FP.SATFINITE.E4M3.F32.PACK_AB_MERGE_C R9, RZ, R8, RZ ;  /* 0x00000008ff09723e */ /* 0x000fca00048070ff */
[----:B------:R0:W-:Y:S01]  /*4fb0*/  @!P3 STG.E.U8 desc[UR36][R4.64+0x39], R9 ;  /* 0x000039090400b986 */ /* 0x0001e2000c101124 */
[----:B------:R-:W-:Y:S05]  /*4fc0*/  @P0 BRA `(.L_x_101) ;  /* 0x0000000000040947 */ /* 0x000fea0003800000 */
[----:B------:R2:W5:Y:S02]  /*4fd0*/  LDG.E.U8 R3, desc[UR36][R10.64+0x38] ;  /* 0x000038240a037981 */ /* 0x000564000c1e1100 */
.L_x_101:
[----:B------:R-:W-:Y:S05]  /*4fe0*/  BSYNC B1 ;  /* 0x0000000000017941 */ /* 0x000fea0003800000 */
.L_x_100:
[----:B-----5:R-:W-:Y:S01]  /*4ff0*/  LOP3.LUT R3, R3, 0xff, RZ, 0xc0, !PT ;  /* 0x000000ff03037812 */ /* 0x020fe200078ec0ff */
[----:B------:R-:W-:Y:S01]  /*5000*/  BSSY B1, `(.L_x_102) ;  /* 0x000000b000017945 */ /* 0x000fe20003800000 */
[----:B------:R-:W-:Y:S02]  /*5010*/  ISETP.LT.OR P1, PT, R0, 0x9, !P1 ;  /* 0x000000090000780c */ /* 0x000fe40004f21670 */
[----:B------:R-:W-:Y:S02]  /*5020*/  F2FP.F16.E4M3.UNPACK_B R3, R3 ;  /* 0x00000003ff03723e */ /* 0x000fe400020006ff */
[----:B------:R-:W-:-:S03]  /*5030*/  PRMT R0, RZ, 0x7610, R0 ;  /* 0x00007610ff007816 */ /* 0x000fc60000000000 */
[----:B------:R-:W-:-:S05]  /*5040*/  HADD2.F32 R3, -RZ, R3.H0_H0 ;  /* 0x20000003ff037230 */ /* 0x000fca0000004100 */
[----:B------:R-:W-:-:S04]  /*5050*/  FMUL R3, R3, R58 ;  /* 0x0000003a03037220 */ /* 0x000fc80000400000 */
[----:B------:R-:W-:-:S05]  /*5060*/  FFMA R3, R54, R57, R3 ;  /* 0x0000003936037223 */ /* 0x000fca0000000003 */
[----:B------:R-:W-:-:S05]  /*5070*/  F2FP.SATFINITE.E4M3.F32.PACK_AB_MERGE_C R3, RZ, R3, RZ ;  /* 0x00000003ff03723e */ /* 0x000fca00048070ff */
[----:B------:R0:W-:Y:S01]  /*5080*/  @!P0 STG.E.U8 desc[UR36][R6.64+0x38], R3 ;  /* 0x0000380306008986 */ /* 0x0001e2000c101124 */
[----:B------:R-:W-:Y:S05]  /*5090*/  @P1 BRA `(.L_x_103) ;  /* 0x0000000000041947 */ /* 0x000fea0003800000 */
[----:B------:R0:W5:Y:S02]  /*50a0*/  LDG.E.U8 R0, desc[UR36][R10.64+0x39] ;  /* 0x000039240a007981 */ /* 0x000164000c1e1100 */
.L_x_103:
[----:B------:R-:W-:Y:S05]  /*50b0*/  BSYNC B1 ;  /* 0x0000000000017941 */ /* 0x000fea0003800000 */
.L_x_102:
[----:B------:R-:W-:Y:S05]  /*50c0*/  @P1 BRA `(.L_x_104) ;  /* 0x0000000800601947 */ /* 0x000fea0003800000 */
[----:B-----5:R-:W-:-:S04]  /*50d0*/  LOP3.LUT R0, R0, 0xff, RZ, 0xc0, !PT ;  /* 0x000000ff00007812 */ /* 0x020fc800078ec0ff */
[----:B------:R-:W-:-:S05]  /*50e0*/  F2FP.F16.E4M3.UNPACK_B R0, R0 ;  /* 0x00000000ff00723e */ /* 0x000fca00020006ff */
[----:B0-----:R-:W-:-:S05]  /*50f0*/  HADD2.F32 R3, -RZ, R0.H0_H0 ;  /* 0x20000000ff037230 */ /* 0x001fca0000004100 */
[----:B------:R-:W-:-:S04]  /*5100*/  FMUL R0, R3, R58 ;  /* 0x0000003a03007220 */ /* 0x000fc80000400000 */
[----:B------:R-:W-:-:S05]  /*5110*/  FFMA R0, R55, R57, R0 ;  /* 0x0000003937007223 */ /* 0x000fca0000000000 */
[----:B------:R-:W-:-:S05]  /*5120*/  F2FP.SATFINITE.E4M3.F32.PACK_AB_MERGE_C R3, RZ, R0, RZ ;  /* 0x00000000ff03723e */ /* 0x000fca00048070ff */
[----:B------:R0:W-:Y:S01]  /*5130*/  STG.E.U8 desc[UR36][R6.64+0x39], R3 ;  /* 0x0000390306007986 */ /* 0x0001e2000c101124 */
[----:B------:R-:W-:Y:S05]  /*5140*/  BRA `(.L_x_104) ;  /* 0x0000000800407947 */ /* 0x000fea0003800000 */
.L_x_39:
[C---:B------:R-:W-:Y:S01]  /*5150*/  ISETP.GE.AND P1, PT, R3.reuse, 0x1, PT ;  /* 0x000000010300780c */ /* 0x040fe20003f26270 */
[-C--:B------:R-:W-:Y:S01]  /*5160*/  FMUL R24, R24, R57.reuse ;  /* 0x0000003918187220 */ /* 0x080fe20000400000 */
[----:B------:R-:W-:Y:S01]  /*5170*/  ISETP.GE.AND P3, PT, R3, 0x2, PT ;  /* 0x000000020300780c */ /* 0x000fe20003f66270 */
[-C--:B------:R-:W-:Y:S01]  /*5180*/  FMUL R25, R25, R57.reuse ;  /* 0x0000003919197220 */ /* 0x080fe20000400000 */
[----:B------:R-:W-:Y:S01]  /*5190*/  ISETP.LT.OR P2, PT, R0, 0x1, !P1 ;  /* 0x000000010000780c */ /* 0x000fe20004f41670 */
[-C--:B------:R-:W-:Y:S01]  /*51a0*/  FMUL R26, R26, R57.reuse ;  /* 0x000000391a1a7220 */ /* 0x080fe20000400000 */
[C---:B------:R-:W-:Y:S01]  /*51b0*/  ISETP.LT.OR P5, PT, R0.reuse, 0x1, !P3 ;  /* 0x000000010000780c */ /* 0x040fe20005fa1670 */
[-C--:B------:R-:W-:Y:S01]  /*51c0*/  FMUL R27, R27, R57.reuse ;  /* 0x000000391b1b7220 */ /* 0x080fe20000400000 */
[----:B------:R-:W-:Y:S01]  /*51d0*/  ISETP.LT.OR P1, PT, R0, 0x9, !P1 ;  /* 0x000000090000780c */ /* 0x000fe20004f21670 */
[-C--:B------:R-:W-:Y:S01]  /*51e0*/  FMUL R28, R28, R57.reuse ;  /* 0x000000391c1c7220 */ /* 0x080fe20000400000 */
[----:B------:R-:W-:Y:S01]  /*51f0*/  F2FP.SATFINITE.E4M3.F32.PACK_AB_MERGE_C R9, RZ, R24, RZ ;  /* 0x00000018ff09723e */ /* 0x000fe200048070ff */
[-C--:B------:R-:W-:Y:S01]  /*5200*/  FMUL R29, R29, R57.reuse ;  /* 0x000000391d1d7220 */ /* 0x080fe20000400000 */
[----:B------:R-:W-:Y:S01]  /*5210*/  ISETP.GE.AND P0, PT, R3, 0x9, PT ;  /* 0x000000090300780c */ /* 0x000fe20003f06270 */
[----:B------:R-:W-:Y:S01]  /*5220*/  FMUL R30, R30, R57 ;  /* 0x000000391e1e7220 */ /* 0x000fe20000400000 */
[----:B------:R-:W-:Y:S01]  /*5230*/  F2FP.SATFINITE.E4M3.F32.PACK_AB_MERGE_C R25, RZ, R25, RZ ;  /* 0x00000019ff19723e */ /* 0x000fe200048070ff */
[-C--:B------:R-:W-:Y:S01]  /*5240*/  FMUL R31, R31, R57.reuse ;  /* 0x000000391f1f7220 */ /* 0x080fe20000400000 */
[----:B------:R-:W-:Y:S01]  /*5250*/  F2FP.SATFINITE.E4M3.F32.PACK_AB_MERGE_C R11, RZ, R26, RZ ;  /* 0x0000001aff0b723e */ /* 0x000fe200048070ff */
[----:B------:R0:W-:Y:S01]  /*5260*/  @!P2 STG.E.U8 desc[UR36][R4.64], R9 ;  /* 0x000000090400a986 */ /* 0x0001e2000c101124 */
[----:B------:R-:W-:Y:S01]  /*5270*/  ISETP.LT.OR P3, PT, R0, 0x9, !P3 ;  /* 0x000000090000780c */ /* 0x000fe20005f61670 */
[-C--:B------:R-:W-:Y:S01]  /*5280*/  FMUL R32, R32, R57.reuse ;  /* 0x0000003920207220 */ /* 0x080fe20000400000 */
[C---:B------:R-:W-:Y:S01]  /*5290*/  ISETP.LT.OR P4, PT, R0.reuse, 0x1, !P0 ;  /* 0x000000010000780c */ /* 0x040fe20004781670 */
[----:B------:R-:W-:Y:S01]  /*52a0*/  @!P5 STG.E.U8 desc[UR36][R4.64+0x1], R25 ;  /* 0x000001190400d986 */ /* 0x000fe2000c101124 */
[----:B------:R-:W-:Y:S01]  /*52b0*/  ISETP.GE.AND P2, PT, R3, 0xa, PT ;  /* 0x0000000a0300780c */ /* 0x000fe20003f46270 */
[----:B------:R-:W-:Y:S01]  /*52c0*/  FMUL R33, R33, R57 ;  /* 0x0000003921217220 */ /* 0x000fe20000400000 */
[----:B------:R-:W-:Y:S01]  /*52d0*/  F2FP.SATFINITE.E4M3.F32.PACK_AB_MERGE_C R27, RZ, R27, RZ ;  /* 0x0000001bff1b723e */ /* 0x000fe200048070ff */
[----:B------:R1:W-:Y:S01]  /*52e0*/  @!P1 STG.E.U8 desc[UR36][R6.64], R11 ;  /* 0x0000000b06009986 */ /* 0x0003e2000c101124 */
[----:B------:R-:W-:Y:S01]  /*52f0*/  ISETP.LT.OR P1, PT, R0, 0x1, !P2 ;  /* 0x000000010000780c */ /* 0x000fe20005721670 */
[-C--:B------:R-:W-:Y:S01]  /*5300*/  FMUL R34, R34, R57.reuse ;  /* 0x0000003922227220 */ /* 0x080fe20000400000 */
[----:B------:R-:W-:Y:S01]  /*5310*/  F2FP.SATFINITE.E4M3.F32.PACK_AB_MERGE_C R13, RZ, R28, RZ ;  /* 0x0000001cff0d723e */ /* 0x000fe200048070ff */
[----:B------:R-:W-:Y:S01]  /*5320*/  FMUL R35, R35, R57 ;  /* 0x0000003923237220 */ /* 0x000fe20000400000 */
[----:B------:R-:W-:Y:S01]  /*5330*/  ISETP.GE.AND P5, PT, R3, 0x11, PT ;  /* 0x000000110300780c */ /* 0x000fe20003fa6270 */
[----:B------:R-:W-:Y:S01]  /*5340*/  @!P3 STG.E.U8 desc[UR36][R6.64+0x1], R27 ;  /* 0x0000011b0600b986 */ /* 0x000fe2000c101124 */
[----:B------:R-:W-:Y:S01]  /*5350*/  F2FP.SATFINITE.E4M3.F32.PACK_AB_MERGE_C R29, RZ, R29, RZ ;  /* 0x0000001dff1d723e */ /* 0x000fe200048070ff */
[-C--:B------:R-:W-:Y:S01]  /*5360*/  FMUL R36, R36, R57.reuse ;  /* 0x0000003924247220 */ /* 0x080fe20000400000 */
[C---:B------:R-:W-:Y:S01]  /*5370*/  ISETP.LT.OR P0, PT, R0.reuse, 0x9, !P0 ;  /* 0x000000090000780c */ /* 0x040fe20004701670 */
[----:B------:R-:W-:Y:S01]  /*5380*/  @!P4 STG.E.U8 desc[UR36][R4.64+0x8], R13 ;  /* 0x0000080d0400c986 */ /* 0x000fe2000c101124 */
[C---:B------:R-:W-:Y:S01]  /*5390*/  ISETP.LT.OR P2, PT, R0.reuse, 0x9, !P2 ;  /* 0x000000090000780c */ /* 0x040fe20005741670 */
[-C--:B------:R-:W-:Y:S01]  /*53a0*/  FMUL R37, R37, R57.reuse ;  /* 0x0000003925257220 */ /* 0x080fe20000400000 */
[----:B------:R-:W-:Y:S01]  /*53b0*/  ISETP.GE.AND P4, PT, R3, 0x12, PT ;  /* 0x000000120300780c */ /* 0x000fe20003f86270 */
[----:B------:R-:W-:Y:S01]  /*53c0*/  @!P1 STG.E.U8 desc[UR36][R4.64+0x9], R29 ;  /* 0x0000091d04009986 */ /* 0x000fe2000c101124 */
[----:B------:R-:W-:Y:S01]  /*53d0*/  ISETP.LT.OR P3, PT, R0, 0x1, !P5 ;  /* 0x000000010000780c */ /* 0x000fe20006f61670 */
[-C--:B------:R-:W-:Y:S01]  /*53e0*/  FMUL R38, R38, R57.reuse ;  /* 0x0000003926267220 */ /* 0x080fe20000400000 */
[----:B------:R-:W-:Y:S01]  /*53f0*/  ISETP.LT.OR P1, PT, R0, 0x1, !P4 ;  /* 0x000000010000780c */ /* 0x000fe20006721670 */
[-C--:B------:R-:W-:Y:S01]  /*5400*/  FMUL R39, R39, R57.reuse ;  /* 0x0000003927277220 */ /* 0x080fe20000400000 */
[----:B0-----:R-:W-:Y:S01]  /*5410*/  F2FP.SATFINITE.E4M3.F32.PACK_AB_MERGE_C R9, RZ, R30, RZ ;  /* 0x0000001eff09723e */ /* 0x001fe200048070ff */
[----:B------:R-:W-:Y:S01]  /*5420*/  FMUL R40, R40, R57 ;  /* 0x0000003928287220 */ /* 0x000fe20000400000 */
[----:B------:R-:W-:Y:S01]  /*5430*/  F2FP.SATFINITE.E4M3.F32.PACK_AB_MERGE_C R31, RZ, R31, RZ ;  /* 0x0000001fff1f723e */ /* 0x000fe200048070ff */
[----:B------:R-:W-:Y:S01]  /*5440*/  FMUL R41, R41, R57 ;  /* 0x0000003929297220 */ /* 0x000fe20000400000 */
[----:B-1----:R-:W-:Y:S01]  /*5450*/  F2FP.SATFINITE.E4M3.F32.PACK_AB_MERGE_C R11, RZ, R32, RZ ;  /* 0x00000020ff0b723e */ /* 0x002fe200048070ff */
[----:B------:R0:W-:Y:S01]  /*5460*/  @!P0 STG.E.U8 desc[UR36][R6.64+0x8], R9 ;  /* 0x0000080906008986 */ /* 0x0001e2000c101124 */
[----:B------:R-:W-:Y:S01]  /*5470*/  F2FP.SATFINITE.E4M3.F32.PACK_AB_MERGE_C R33, RZ, R33, RZ ;  /* 0x00000021ff21723e */ /* 0x000fe200048070ff */
[-C--:B------:R-:W-:Y:S01]  /*5480*/  FMUL R42, R42, R57.reuse ;  /* 0x000000392a2a7220 */ /* 0x080fe20000400000 */
[C---:B------:R-:W-:Y:S01]  /*5490*/  ISETP.LT.OR P4, PT, R0.reuse, 0x9, !P4 ;  /* 0x000000090000780c */ /* 0x040fe20006781670 */
[----:B------:R-:W-:Y:S01]  /*54a0*/  @!P2 STG.E.U8 desc[UR36][R6.64+0x9], R31 ;  /* 0x0000091f0600a986 */ /* 0x000fe2000c101124 */
[----:B------:R-:W-:Y:S01]  /*54b0*/  ISETP.LT.OR P2, PT, R0, 0x9, !P5 ;  /* 0x000000090000780c */ /* 0x000fe20006f41670 */
[----:B------:R-:W-:Y:S01]  /*54c0*/  FMUL R43, R43, R57 ;  /* 0x000000392b2b7220 */ /* 0x000fe20000400000 */
[----:B------:R-:W-:Y:S01]  /*54d0*/  F2FP.SATFINITE.E4M3.F32.PACK_AB_MERGE_C R35, RZ, R35, RZ ;  /* 0x00000023ff23723e */ /* 0x000fe200048070ff */
[----:B------:R1:W-:Y:S01]  /*54e0*/  @!P3 STG.E.U8 desc[UR36][R4.64+0x10], R11 ;  /* 0x0000100b0400b986 */ /* 0x0003e2000c101124 */
[C---:B------:R-:W-:Y:S01]  /*54f0*/  ISETP.GE.AND P3, PT, R3.reuse, 0x19, PT ;  /* 0x000000190300780c */ /* 0x040fe20003f66270 */
[----:B------:R-:W-:Y:S01]  /*5500*/  FMUL R44, R44, R57 ;  /* 0x000000392c2c7220 */ /* 0x000fe20000400000 */
[----:B------:R-:W-:Y:S01]  /*5510*/  F2FP.SATFINITE.E4M3.F32.PACK_AB_MERGE_C R37, RZ, R37, RZ ;  /* 0x00000025ff25723e */ /* 0x000fe200048070ff */
[----:B------:R-:W-:Y:S01]  /*5520*/  @!P1 STG.E.U8 desc[UR36][R4.64+0x11], R33 ;  /* 0x0000112104009986 */ /* 0x000fe2000c101124 */
[----:B------:R-:W-:Y:S01]  /*5530*/  ISETP.GE.AND P1, PT, R3, 0x1a, PT ;  /* 0x0000001a0300780c */ /* 0x000fe20003f26270 */
[-C--:B------:R-:W-:Y:S01]  /*5540*/  FMUL R45, R45, R57.reuse ;  /* 0x000000392d2d7220 */ /* 0x080fe20000400000 */
[----:B------:R-:W-:Y:S01]  /*5550*/  ISETP.LT.OR P0, PT, R0, 0x1, !P3 ;  /* 0x000000010000780c */ /* 0x000fe20005f01670 */
[----:B------:R-:W-:Y:S01]  /*5560*/  @!P4 STG.E.U8 desc[UR36][R6.64+0x11], R35 ;  /* 0x000011230600c986 */ /* 0x000fe2000c101124 */
[----:B0-----:R-:W-:Y:S01]  /*5570*/  F2FP.SATFINITE.E4M3.F32.PACK_AB_MERGE_C R9, RZ, R34, RZ ;  /* 0x00000022ff09723e */ /* 0x001fe200048070ff */
[-C--:B------:R-:W-:Y:S01]  /*5580*/  FMUL R46, R46, R57.reuse ;  /* 0x000000392e2e7220 */ /* 0x080fe20000400000 */
[C---:B------:R-:W-:Y:S01]  /*5590*/  ISETP.LT.OR P5, PT, R0.reuse, 0x1, !P1 ;  /* 0x000000010000780c */ /* 0x040fe20004fa1670 */
[-C--:B------:R-:W-:Y:S01]  /*55a0*/  FMUL R47, R47, R57.reuse ;  /* 0x000000392f2f7220 */ /* 0x080fe20000400000 */
[----:B------:R-:W-:Y:S01]  /*55b0*/  ISETP.LT.OR P3, PT, R0, 0x9, !P3 ;  /* 0x000000090000780c */ /* 0x000fe20005f61670 */
[----:B------:R0:W-:Y:S01]  /*55c0*/  @!P2 STG.E.U8 desc[UR36][R6.64+0x10], R9 ;  /* 0x000010090600a986 */ /* 0x0001e2000c101124 */
[----:B-1----:R-:W-:Y:S01]  /*55d0*/  F2FP.SATFINITE.E4M3.F32.PACK_AB_MERGE_C R11, RZ, R36, RZ ;  /* 0x00000024ff0b723e */ /* 0x002fe200048070ff */
[-C--:B------:R-:W-:Y:S01]  /*55e0*/  FMUL R48, R48, R57.reuse ;  /* 0x0000003930307220 */ /* 0x080fe20000400000 */
[----:B------:R-:W-:Y:S01]  /*55f0*/  ISETP.GE.AND P2, PT, R3, 0x21, PT ;  /* 0x000000210300780c */ /* 0x000fe20003f46270 */
[-C--:B------:R-:W-:Y:S01]  /*5600*/  FMUL R49, R49, R57.reuse ;  /* 0x0000003931317220 */ /* 0x080fe20000400000 */
[C---:B------:R-:W-:Y:S01]  /*5610*/  ISETP.LT.OR P1, PT, R0.reuse, 0x9, !P1 ;  /* 0x000000090000780c */ /* 0x040fe20004f21670 */
[----:B------:R-:W-:Y:S01]  /*5620*/  @!P0 STG.E.U8 desc[UR36][R4.64+0x18], R11 ;  /* 0x0000180b04008986 */ /* 0x000fe2000c101124 */
[----:B------:R-:W-:Y:S01]  /*5630*/  ISETP.LT.OR P4, PT, R0, 0x1, !P2 ;  /* 0x000000010000780c */ /* 0x000fe20005781670 */
[----:B------:R-:W-:Y:S01]  /*5640*/  FMUL R50, R50, R57 ;  /* 0x0000003932327220 */ /* 0x000fe20000400000 */
[----:B------:R-:W-:Y:S01]  /*5650*/  ISETP.GE.AND P0, PT, R3, 0x22, PT ;  /* 0x000000220300780c */ /* 0x000fe20003f06270 */
[----:B------:R-:W-:Y:S01]  /*5660*/  @!P5 STG.E.U8 desc[UR36][R4.64+0x19], R37 ;  /* 0x000019250400d986 */ /* 0x000fe2000c101124 */
[----:B------:R-:W-:Y:S01]  /*5670*/  F2FP.SATFINITE.E4M3.F32.PACK_AB_MERGE_C R39, RZ, R39, RZ ;  /* 0x00000027ff27723e */ /* 0x000fe200048070ff */
[-C--:B------:R-:W-:Y:S01]  /*5680*/  FMUL R51, R51, R57.reuse ;  /* 0x0000003933337220 */ /* 0x080fe20000400000 */
[----:B0-----:R-:W-:Y:S01]  /*5690*/  F2FP.SATFINITE.E4M3.F32.PACK_AB_MERGE_C R9, RZ, R38, RZ ;  /* 0x00000026ff09723e */ /* 0x001fe200048070ff */
[-C--:B------:R-:W-:Y:S01]  /*56a0*/  FMUL R52, R52, R57.reuse ;  /* 0x0000003934347220 */ /* 0x080fe20000400000 */
[----:B------:R-:W-:Y:S01]  /*56b0*/  F2FP.SATFINITE.E4M3.F32.PACK_AB_MERGE_C R13, RZ, R40, RZ ;  /* 0x00000028ff0d723e */ /* 0x000fe200048070ff */
[----:B------:R-:W-:Y:S01]  /*56c0*/  FMUL R53, R53, R57 ;  /* 0x0000003935357220 */ /* 0x000fe20000400000 */
        /* <DEDUP_REMOVED lines=9> */
[----:B------:R-:W-:Y:S01]  /*5760*/  @!P4 STG.E.U8 desc[UR36][R4.64+0x20], R13 ;  /* 0x0000200d0400c986 */ /* 0x000fe2000c101124 */
[----:B------:R-:W-:-:S02]  /*5770*/  ISETP.LT.OR P4, PT, R0, 0x9, !P0 ;  /* 0x000000090000780c */ /* 0x000fc40004781670 */
[----:B------:R-:W-:Y:S02]  /*5780*/  ISETP.GE.AND P0, PT, R3, 0x2a, PT ;  /* 0x0000002a0300780c */ /* 0x000fe40003f06270 */
[C---:B------:R-:W-:Y:S01]  /*5790*/  ISETP.LT.OR P5, PT, R0.reuse, 0x1, !P1 ;  /* 0x000000010000780c */ /* 0x040fe20004fa1670 */
[----:B------:R-:W-:Y:S01]  /*57a0*/  @!P3 STG.E.U8 desc[UR36][R4.64+0x21], R41 ;  /* 0x000021290400b986 */ /* 0x000fe2000c101124 */
[C---:B------:R-:W-:Y:S02]  /*57b0*/  ISETP.LT.OR P3, PT, R0.reuse, 0x1, !P0 ;  /* 0x000000010000780c */ /* 0x040fe40004761670 */
[----:B0-----:R-:W-:Y:S02]  /*57c0*/  F2FP.SATFINITE.E4M3.F32.PACK_AB_MERGE_C R9, RZ, R42, RZ ;  /* 0x0000002aff09723e */ /* 0x001fe400048070ff */
[----:B------:R-:W-:Y:S02]  /*57d0*/  F2FP.SATFINITE.E4M3.F32.PACK_AB_MERGE_C R11, RZ, R44, RZ ;  /* 0x0000002cff0b723e */ /* 0x000fe400048070ff */
[----:B------:R-:W-:Y:S01]  /*57e0*/  F2FP.SATFINITE.E4M3.F32.PACK_AB_MERGE_C R45, RZ, R45, RZ ;  /* 0x0000002dff2d723e */ /* 0x000fe200048070ff */
[----:B------:R0:W-:Y:S01]  /*57f0*/  @!P2 STG.E.U8 desc[UR36][R6.64+0x20], R9 ;  /* 0x000020090600a986 */ /* 0x0001e2000c101124 */
[----:B------:R-:W-:-:S02]  /*5800*/  ISETP.LT.OR P2, PT, R0, 0x9, !P1 ;  /* 0x000000090000780c */ /* 0x000fc40004f41670 */
[C---:B------:R-:W-:Y:S01]  /*5810*/  ISETP.GE.AND P1, PT, R3.reuse, 0x32, PT ;  /* 0x000000320300780c */ /* 0x040fe20003f26270 */
[----:B------:R-:W-:Y:S01]  /*5820*/  @!P4 STG.E.U8 desc[UR36][R6.64+0x21], R43 ;  /* 0x0000212b0600c986 */ /* 0x000fe2000c101124 */
[----:B------:R-:W-:Y:S02]  /*5830*/  ISETP.GE.AND P4, PT, R3, 0x31, PT ;  /* 0x000000310300780c */ /* 0x000fe40003f86270 */
[C---:B------:R-:W-:Y:S01]  /*5840*/  ISETP.LT.OR P0, PT, R0.reuse, 0x9, !P0 ;  /* 0x000000090000780c */ /* 0x040fe20004701670 */
[----:B------:R1:W-:Y:S01]  /*5850*/  @!P5 STG.E.U8 desc[UR36][R4.64+0x28], R11 ;  /* 0x0000280b0400d986 */ /* 0x0003e2000c101124 */
[C---:B------:R-:W-:Y:S02]  /*5860*/  ISETP.LT.OR P5, PT, R0.reuse, 0x1, !P1 ;  /* 0x000000010000780c */ /* 0x040fe40004fa1670 */
[----:B------:R-:W-:Y:S01]  /*5870*/  F2FP.SATFINITE.E4M3.F32.PACK_AB_MERGE_C R47, RZ, R47, RZ ;  /* 0x0000002fff2f723e */ /* 0x000fe200048070ff */
[----:B------:R-:W-:Y:S01]  /*5880*/  @!P3 STG.E.U8 desc[UR36][R4.64+0x29], R45 ;  /* 0x0000292d0400b986 */ /* 0x000fe2000c101124 */
[----:B------:R-:W-:-:S02]  /*5890*/  ISETP.LT.OR P3, PT, R0, 0x1, !P4 ;  /* 0x000000010000780c */ /* 0x000fc40006761670 */
[----:B0-----:R-:W-:Y:S02]  /*58a0*/  F2FP.SATFINITE.E4M3.F32.PACK_AB_MERGE_C R9, RZ, R46, RZ ;  /* 0x0000002eff09723e */ /* 0x001fe400048070ff */
[----:B------:R-:W-:Y:S02]  /*58b0*/  F2FP.SATFINITE.E4M3.F32.PACK_AB_MERGE_C R49, RZ, R49, RZ ;  /* 0x00000031ff31723e */ /* 0x000fe400048070ff */
[----:B------:R-:W-:Y:S01]  /*58c0*/  ISETP.LT.OR P4, PT, R0, 0x9, !P4 ;  /* 0x000000090000780c */ /* 0x000fe20006781670 */
[----:B------:R0:W-:Y:S01]  /*58d0*/  @!P2 STG.E.U8 desc[UR36][R6.64+0x28], R9 ;  /* 0x000028090600a986 */ /* 0x0001e2000c101124 */
[----:B-1----:R-:W-:Y:S02]  /*58e0*/  F2FP.SATFINITE.E4M3.F32.PACK_AB_MERGE_C R11, RZ, R48, RZ ;  /* 0x00000030ff0b723e */ /* 0x002fe400048070ff */
[C---:B------:R-:W-:Y:S01]  /*58f0*/  ISETP.GE.AND P2, PT, R3.reuse, 0x3a, PT ;  /* 0x0000003a0300780c */ /* 0x040fe20003f46270 */
[----:B------:R-:W-:Y:S01]  /*5900*/  @!P0 STG.E.U8 desc[UR36][R6.64+0x29], R47 ;  /* 0x0000292f06008986 */ /* 0x000fe2000c101124 */
[----:B------:R-:W-:-:S02]  /*5910*/  ISETP.GE.AND P0, PT, R3, 0x39, PT ;  /* 0x000000390300780c */ /* 0x000fc40003f06270 */
[C---:B------:R-:W-:Y:S01]  /*5920*/  ISETP.LT.OR P1, PT, R0.reuse, 0x9, !P1 ;  /* 0x000000090000780c */ /* 0x040fe20004f21670 */
[----:B------:R1:W-:Y:S01]  /*5930*/  @!P3 STG.E.U8 desc[UR36][R4.64+0x30], R11 ;  /* 0x0000300b0400b986 */ /* 0x0003e2000c101124 */
[C---:B------:R-:W-:Y:S02]  /*5940*/  ISETP.LT.OR P3, PT, R0.reuse, 0x1, !P0 ;  /* 0x000000010000780c */ /* 0x040fe40004761670 */
[C---:B------:R-:W-:Y:S01]  /*5950*/  ISETP.LT.OR P0, PT, R0.reuse, 0x9, !P0 ;  /* 0x000000090000780c */ /* 0x040fe20004701670 */
[----:B------:R2:W-:Y:S01]  /*5960*/  @!P5 STG.E.U8 desc[UR36][R4.64+0x31], R49 ;  /* 0x000031310400d986 */ /* 0x0005e2000c101124 */
[C---:B------:R-:W-:Y:S02]  /*5970*/  ISETP.LT.OR P5, PT, R0.reuse, 0x1, !P2 ;  /* 0x000000010000780c */ /* 0x040fe400057a1670 */
[----:B------:R-:W-:Y:S02]  /*5980*/  ISETP.LT.OR P2, PT, R0, 0x9, !P2 ;  /* 0x000000090000780c */ /* 0x000fe40005741670 */
[----:B------:R-:W-:-:S02]  /*5990*/  F2FP.SATFINITE.E4M3.F32.PACK_AB_MERGE_C R3, RZ, R50, RZ ;  /* 0x00000032ff03723e */ /* 0x000fc400048070ff */
[----:B------:R-:W-:Y:S02]  /*59a0*/  F2FP.SATFINITE.E4M3.F32.PACK_AB_MERGE_C R51, RZ, R51, RZ ;  /* 0x00000033ff33723e */ /* 0x000fe400048070ff */
[----:B0-----:R-:W-:Y:S01]  /*59b0*/  F2FP.SATFINITE.E4M3.F32.PACK_AB_MERGE_C R9, RZ, R52, RZ ;  /* 0x00000034ff09723e */ /* 0x001fe200048070ff */
[----:B------:R2:W-:Y:S01]  /*59c0*/  @!P4 STG.E.U8 desc[UR36][R6.64+0x30], R3 ;  /* 0x000030030600c986 */ /* 0x0005e2000c101124 */
[----:B------:R-:W-:Y:S02]  /*59d0*/  F2FP.SATFINITE.E4M3.F32.PACK_AB_MERGE_C R53, RZ, R53, RZ ;  /* 0x00000035ff35723e */ /* 0x000fe400048070ff */
[----:B-1----:R-:W-:Y:S01]  /*59e0*/  F2FP.SATFINITE.E4M3.F32.PACK_AB_MERGE_C R11, RZ, R54, RZ ;  /* 0x00000036ff0b723e */ /* 0x002fe200048070ff */
[----:B------:R2:W-:Y:S01]  /*59f0*/  @!P1 STG.E.U8 desc[UR36][R6.64+0x31], R51 ;  /* 0x0000313306009986 */ /* 0x0005e2000c101124 */
[----:B------:R-:W-:-:S03]  /*5a00*/  F2FP.SATFINITE.E4M3.F32.PACK_AB_MERGE_C R55, RZ, R55, RZ ;  /* 0x00000037ff37723e */ /* 0x000fc600048070ff */
[----:B------:R2:W-:Y:S04]  /*5a10*/  @!P3 STG.E.U8 desc[UR36][R4.64+0x38], R9 ;  /* 0x000038090400b986 */ /* 0x0005e8000c101124 */
[----:B------:R2:W-:Y:S04]  /*5a20*/  @!P5 STG.E.U8 desc[UR36][R4.64+0x39], R53 ;  /* 0x000039350400d986 */ /* 0x0005e8000c101124 */
[----:B------:R2:W-:Y:S04]  /*5a30*/  @!P0 STG.E.U8 desc[UR36][R6.64+0x38], R11 ;  /* 0x0000380b06008986 */ /* 0x0005e8000c101124 */
[----:B------:R2:W-:Y:S02]  /*5a40*/  @!P2 STG.E.U8 desc[UR36][R6.64+0x39], R55 ;  /* 0x000039370600a986 */ /* 0x0005e4000c101124 */
.L_x_104:
[----:B------:R-:W-:Y:S05]  /*5a50*/  BSYNC B0 ;  /* 0x0000000000007941 */ /* 0x000fea0003800000 */
.L_x_38:
[----:B------:R-:W-:Y:S01]  /*5a60*/  ULDC UR4, c[0x0][0xc] ;  /* 0x0000030000047ab9 */ /* 0x000fe20000000800 */
[----:B------:R-:W-:Y:S01]  /*5a70*/  ULDC UR5, c[0x0][0x10] ;  /* 0x0000040000057ab9 */ /* 0x000fe20000000800 */
[----:B0-2---:R-:W0:Y:S01]  /*5a80*/  LDC R3, c[0x0][0x14] ;  /* 0x00000500ff037b82 */ /* 0x005e220000000800 */
[----:B------:R-:W-:Y:S01]  /*5a90*/  UIMAD.WIDE.U32 UR4, UR4, UR5, URZ ;  /* 0x00000005040472a5 */ /* 0x000fe2000f8e003f */
[----:B-----5:R-:W-:Y:S01]  /*5aa0*/  PRMT R0, RZ, 0x7610, R0 ;  /* 0x00007610ff007816 */ /* 0x020fe20000000000 */
[----:B------:R-:W-:Y:S02]  /*5ab0*/  IMAD.MOV.U32 R56, RZ, RZ, -0x1 ;  /* 0xffffffffff387424 */ /* 0x000fe400078e00ff */
[----:B------:R-:W-:Y:S02]  /*5ac0*/  IMAD.MOV.U32 R22, RZ, RZ, -0x1 ;  /* 0xffffffffff167424 */ /* 0x000fe400078e00ff */
[----:B0-----:R-:W-:-:S04]  /*5ad0*/  IMAD.WIDE.U32 R16, R3, UR4, R16 ;  /* 0x0000000403107c25 */ /* 0x001fc8000f8e0010 */
[----:B------:R-:W-:Y:S01]  /*5ae0*/  IMAD R3, R3, UR5, RZ ;  /* 0x0000000503037c24 */ /* 0x000fe2000f8e02ff */
[----:B------:R-:W-:Y:S02]  /*5af0*/  ULDC.64 UR4, c[0x0][0x850] ;  /* 0x0002140000047ab9 */ /* 0x000fe40000000a00 */
[----:B------:R-:W-:Y:S01]  /*5b00*/  ISETP.GE.U32.AND P0, PT, R16, UR4, PT ;  /* 0x0000000410007c0c */ /* 0x000fe2000bf06070 */
[----:B------:R-:W-:-:S05]  /*5b10*/  IMAD.IADD R17, R17, 0x1, R3 ;  /* 0x0000000111117824 */ /* 0x000fca00078e0203 */
[----:B------:R-:W-:-:S13]  /*5b20*/  ISETP.GE.U32.AND.EX P0, PT, R17, UR5, PT, P0 ;  /* 0x0000000511007c0c */ /* 0x000fda000bf06100 */
[----:B------:R-:W-:Y:S05]  /*5b30*/  @P0 BRA `(.L_x_105) ;  /* 0x0000000400640947 */ /* 0x000fea0003800000 */
[----:B------:R-:W0:Y:S01]  /*5b40*/  S2R R12, SR_CTAID.X ;  /* 0x00000000000c7919 */ /* 0x000e220000002500 */
[----:B---34-:R-:W2:Y:S01]  /*5b50*/  LDC.64 R10, c[0x0][0x828] ;  /* 0x00020a00ff0a7b82 */ /* 0x018ea20000000a00 */
[----:B------:R-:W-:Y:S01]  /*5b60*/  ULDC UR4, c[0x0][0x150] ;  /* 0x0000540000047ab9 */ /* 0x000fe20000000800 */
[----:B------:R-:W-:Y:S01]  /*5b70*/  IMAD.MOV.U32 R8, RZ, RZ, R16 ;  /* 0x000000ffff087224 */ /* 0x000fe200078e0010 */
[----:B------:R-:W3:Y:S01]  /*5b80*/  S2R R24, SR_CTAID.Y ;  /* 0x0000000000187919 */ /* 0x000ee20000002600 */
[----:B------:R-:W-:-:S04]  /*5b90*/  IMAD.MOV.U32 R9, RZ, RZ, R17 ;  /* 0x000000ffff097224 */ /* 0x000fc800078e0011 */
[----:B------:R-:W4:Y:S08]  /*5ba0*/  LDC R21, c[0x0][0x144] ;  /* 0x00005100ff157b82 */ /* 0x000f300000000800 */
[----:B------:R-:W1:Y:S08]  /*5bb0*/  LDC R0, c[0x0][0x830] ;  /* 0x00020c00ff007b82 */ /* 0x000e700000000800 */
[----:B------:R-:W1:Y:S01]  /*5bc0*/  LDC.64 R14, c[0x0][0x820] ;  /* 0x00020800ff0e7b82 */ /* 0x000e620000000a00 */
[----:B--2---:R-:W-:-:S04]  /*5bd0*/  ISETP.NE.U32.AND P0, PT, R10, RZ, PT ;  /* 0x000000ff0a00720c */ /* 0x004fc80003f05070 */
[----:B------:R-:W-:Y:S02]  /*5be0*/  ISETP.NE.AND.EX P0, PT, R11, RZ, PT, P0 ;  /* 0x000000ff0b00720c */ /* 0x000fe40003f05300 */
[----:B0-----:R-:W-:-:S05]  /*5bf0*/  I2FP.F32.U32 R3, R12 ;  /* 0x0000000c00037245 */ /* 0x001fca0000201000 */
[----:B------:R-:W-:-:S04]  /*5c00*/  FMUL R3, R3, UR4 ;  /* 0x0000000403037c20 */ /* 0x000fc80008400000 */
[----:B------:R0:W2:Y:S02]  /*5c10*/  F2I.U32.TRUNC.NTZ R20, R3 ;  /* 0x0000000300147305 */ /* 0x0000a4000020f000 */
[----:B---34-:R-:W-:Y:S05]  /*5c20*/  @!P0 BRA `(.L_x_106) ;  /* 0x0000000000288947 */ /* 0x018fea0003800000 */
[----:B0-----:R-:W0:Y:S02]  /*5c30*/  LDC R3, c[0x0][0x834] ;  /* 0x00020d00ff037b82 */ /* 0x001e240000000800 */
[----:B0-----:R-:W-:-:S05]  /*5c40*/  IADD3 R3, P0, R16, R3, RZ ;  /* 0x0000000310037210 */ /* 0x001fca0007f1e0ff */
[----:B-1----:R-:W-:-:S04]  /*5c50*/  IMAD.X R13, RZ, RZ, R17, P0 ;  /* 0x000000ffff0d7224 */ /* 0x002fc800000e0611 */
[----:B------:R-:W-:-:S04]  /*5c60*/  IMAD.WIDE.U32 R4, R13, R10, RZ ;  /* 0x0000000a0d047225 */ /* 0x000fc800078e00ff */
[----:B------:R-:W-:-:S04]  /*5c70*/  IMAD.WIDE.U32 R6, P0, R3, R11, R4 ;  /* 0x0000000b03067225 */ /* 0x000fc80007800004 */
[----:B------:R-:W-:-:S04]  /*5c80*/  IMAD.WIDE.U32 R4, R3, R10, RZ ;  /* 0x0000000a03047225 */ /* 0x000fc800078e00ff */
[----:B------:R-:W-:Y:S01]  /*5c90*/  IMAD.X R9, RZ, RZ, RZ, P0 ;  /* 0x000000ffff097224 */ /* 0x000fe200000e06ff */
[----:B------:R-:W-:Y:S01]  /*5ca0*/  IADD3 RZ, P0, R5, R6, RZ ;  /* 0x0000000605ff7210 */ /* 0x000fe20007f1e0ff */
[----:B------:R-:W-:-:S04]  /*5cb0*/  IMAD.MOV.U32 R8, RZ, RZ, R7 ;  /* 0x000000ffff087224 */ /* 0x000fc800078e0007 */
[----:B------:R-:W-:-:S08]  /*5cc0*/  IMAD.WIDE.U32.X R8, R13, R11, R8, P0 ;  /* 0x0000000b0d087225 */ /* 0x000fd000000e0408 */
.L_x_106:
[----:B------:R-:W3:Y:S01]  /*5cd0*/  LDC.64 R30, c[0x0][0x840] ;  /* 0x00021000ff1e7b82 */ /* 0x000ee20000000a00 */
[-CC-:B-1----:R-:W-:Y:S01]  /*5ce0*/  SHF.R.U64 R22, R8, R0.reuse, R9.reuse ;  /* 0x0000000008167219 */ /* 0x182fe20000001209 */
[----:B--2---:R-:W-:Y:S01]  /*5cf0*/  IMAD.MOV R20, RZ, RZ, -R20 ;  /* 0x000000ffff147224 */ /* 0x004fe200078e0a14 */
[----:B------:R-:W-:Y:S01]  /*5d00*/  SHF.R.U32.HI R0, RZ, R0, R9 ;  /* 0x00000000ff007219 */ /* 0x000fe20000011609 */
[----:B------:R-:W-:Y:S01]  /*5d10*/  ULDC UR4, c[0x0][0x154] ;  /* 0x0000550000047ab9 */ /* 0x000fe20000000800 */
[----:B0-----:R-:W-:Y:S01]  /*5d20*/  IADD3 R3, P0, RZ, -R22, RZ ;  /* 0x80000016ff037210 */ /* 0x001fe20007f1e0ff */
[----:B------:R-:W-:Y:S02]  /*5d30*/  IMAD R26, R21, R20, R12 ;  /* 0x00000014151a7224 */ /* 0x000fe400078e020c */
[----:B------:R-:W0:Y:S01]  /*5d40*/  LDC R6, c[0x0][0x818] ;  /* 0x00020600ff067b82 */ /* 0x000e220000000800 */
[----:B------:R-:W-:Y:S02]  /*5d50*/  IMAD.MOV.U32 R7, RZ, RZ, 0x1 ;  /* 0x00000001ff077424 */ /* 0x000fe400078e00ff */
[----:B------:R-:W-:-:S04]  /*5d60*/  IMAD.X R5, RZ, RZ, ~R0, P0 ;  /* 0x000000ffff057224 */ /* 0x000fc800000e0e00 */
[-C--:B------:R-:W-:Y:S01]  /*5d70*/  IMAD R0, R5, R14.reuse, RZ ;  /* 0x0000000e05007224 */ /* 0x080fe200078e02ff */
[----:B------:R-:W1:Y:S01]  /*5d80*/  LDC R8, c[0x0][0x808] ;  /* 0x00020200ff087b82 */ /* 0x000e620000000800 */
[----:B------:R-:W-:-:S04]  /*5d90*/  IMAD.WIDE.U32 R4, R3, R14, R16 ;  /* 0x0000000e03047225 */ /* 0x000fc800078e0010 */
[----:B------:R-:W-:Y:S01]  /*5da0*/  IMAD R3, R3, R15, R0 ;  /* 0x0000000f03037224 */ /* 0x000fe200078e0200 */
[----:B------:R-:W-:Y:S02]  /*5db0*/  I2FP.F32.U32 R0, R24 ;  /* 0x0000001800007245 */ /* 0x000fe40000201000 */
[----:B------:R-:W2:Y:S01]  /*5dc0*/  LDC R28, c[0x0][0x858] ;  /* 0x00021600ff1c7b82 */ /* 0x000ea20000000800 */
[----:B------:R-:W-:Y:S01]  /*5dd0*/  IMAD.IADD R3, R5, 0x1, R3 ;  /* 0x0000000105037824 */ /* 0x000fe200078e0203 */
[----:B---3--:R-:W-:Y:S01]  /*5de0*/  ISETP.NE.U32.AND P0, PT, R30, RZ, PT ;  /* 0x000000ff1e00720c */ /* 0x008fe20003f05070 */
[----:B------:R-:W-:Y:S01]  /*5df0*/  FMUL R0, R0, UR4 ;  /* 0x0000000400007c20 */ /* 0x000fe20008400000 */
[----:B------:R-:W-:Y:S02]  /*5e00*/  IMAD.MOV.U32 R5, RZ, RZ, -0x1 ;  /* 0xffffffffff057424 */ /* 0x000fe400078e00ff */
[----:B------:R-:W-:Y:S01]  /*5e10*/  ISETP.NE.AND.EX P0, PT, R31, RZ, PT, P0 ;  /* 0x000000ff1f00720c */ /* 0x000fe20003f05300 */
[----:B------:R3:W4:Y:S01]  /*5e20*/  F2I.U32.TRUNC.NTZ R13, R0 ;  /* 0x00000000000d7305 */ /* 0x000722000020f000 */
[----:B------:R-:W3:Y:S01]  /*5e30*/  LDC R15, c[0x0][0x148] ;  /* 0x00005200ff0f7b82 */ /* 0x000ee20000000800 */
[----:B0-----:R-:W-:-:S02]  /*5e40*/  SHF.R.U64 R12, R4, R6, R3 ;  /* 0x00000006040c7219 */ /* 0x001fc40000001203 */
[----:B------:R-:W-:-:S05]  /*5e50*/  SHF.R.U32.HI R3, RZ, R6, R3 ;  /* 0x00000006ff037219 */ /* 0x000fca0000011603 */
[----:B------:R-:W0:Y:S01]  /*5e60*/  LDC R20, c[0x0][0x800] ;  /* 0x00020000ff147b82 */ /* 0x000e220000000800 */
[-CC-:B-1----:R-:W-:Y:S02]  /*5e70*/  SHF.R.U64 R10, R12, R8.reuse, R3.reuse ;  /* 0x000000080c0a7219 */ /* 0x182fe40000001203 */
[----:B------:R-:W-:-:S05]  /*5e80*/  SHF.R.U32.HI R3, RZ, R8, R3 ;  /* 0x00000008ff037219 */ /* 0x000fca0000011603 */
[----:B------:R-:W1:Y:S01]  /*5e90*/  LDC R21, c[0x0][0x848] ;  /* 0x00021200ff157b82 */ /* 0x000e620000000800 */
[-C--:B--2---:R-:W-:Y:S02]  /*5ea0*/  SHF.L.U32 R4, R5, R28.reuse, RZ ;  /* 0x0000001c05047219 */ /* 0x084fe400000006ff */
[-CC-:B------:R-:W-:Y:S02]  /*5eb0*/  SHF.R.U64 R14, R10, R28.reuse, R3.reuse ;  /* 0x0000001c0a0e7219 */ /* 0x180fe40000001203 */
[----:B------:R-:W-:Y:S02]  /*5ec0*/  SHF.R.U32.HI R5, RZ, R28, R3 ;  /* 0x0000001cff057219 */ /* 0x000fe40000011603 */
[----:B------:R-:W-:Y:S01]  /*5ed0*/  LOP3.LUT R23, RZ, R4, RZ, 0x33, !PT ;  /* 0x00000004ff177212 */ /* 0x000fe200078e33ff */
[----:B------:R-:W2:Y:S01]  /*5ee0*/  LDC R25, c[0x0][0x838] ;  /* 0x00020e00ff197b82 */ /* 0x000ea20000000800 */
[----:B------:R-:W-:Y:S01]  /*5ef0*/  SHF.L.U32 R28, R7, R28, RZ ;  /* 0x0000001c071c7219 */ /* 0x000fe200000006ff */
[----:B------:R-:W-:-:S06]  /*5f00*/  IMAD.MOV.U32 R4, RZ, RZ, R14 ;  /* 0x000000ffff047224 */ /* 0x000fcc00078e000e */
[----:B------:R-:W0:Y:S01]  /*5f10*/  LDC R27, c[0x0][0x810] ;  /* 0x00020400ff1b7b82 */ /* 0x000e220000000800 */
[----:B----4-:R-:W-:Y:S05]  /*5f20*/  @!P0 BRA `(.L_x_107) ;  /* 0x0000000000288947 */ /* 0x010fea0003800000 */
[----:B------:R-:W4:Y:S02]  /*5f30*/  LDC R3, c[0x0][0x84c] ;  /* 0x00021300ff037b82 */ /* 0x000f240000000800 */
[----:B----4-:R-:W-:-:S05]  /*5f40*/  IADD3 R3, P0, R14, R3, RZ ;  /* 0x000000030e037210 */ /* 0x010fca0007f1e0ff */
        /* <DEDUP_REMOVED lines=8> */
.L_x_107:
[----:B------:R-:W-:Y:S01]  /*5fd0*/  ISETP.NE.AND P0, PT, R2, 0x1, PT ;  /* 0x000000010200780c */ /* 0x000fe20003f05270 */
[----:B------:R-:W-:Y:S01]  /*5fe0*/  IMAD.MOV R13, RZ, RZ, -R13 ;  /* 0x000000ffff0d7224 */ /* 0x000fe200078e0a0d */
[----:B-1-3--:R-:W-:Y:S01]  /*5ff0*/  SHF.R.U64 R0, R4, R21, R5 ;  /* 0x0000001504007219 */ /* 0x00afe20000001205 */
[----:B0-----:R-:W-:Y:S01]  /*6000*/  VIADD R5, R20, 0xffffffff ;  /* 0xffffffff14057836 */ /* 0x001fe20000000000 */
[----:B------:R-:W-:-:S03]  /*6010*/  LOP3.LUT R23, R10, R23, RZ, 0xc0, !PT ;  /* 0x000000170a177212 */ /* 0x000fc600078ec0ff */
[----:B------:R-:W-:Y:S01]  /*6020*/  IMAD.MOV R3, RZ, RZ, -R0 ;  /* 0x000000ffff037224 */ /* 0x000fe200078e0a00 */
[----:B------:R-:W-:Y:S01]  /*6030*/  LOP3.LUT R5, R12, R5, RZ, 0xc0, !PT ;  /* 0x000000050c057212 */ /* 0x000fe200078ec0ff */
[----:B------:R-:W-:Y:S02]  /*6040*/  IMAD R23, R28, R0, R23 ;  /* 0x000000001c177224 */ /* 0x000fe400078e0217 */
[----:B--2---:R-:W-:Y:S02]  /*6050*/  IMAD R0, R3, R25, R14 ;  /* 0x0000001903007224 */ /* 0x004fe400078e020e */
[----:B------:R-:W-:Y:S02]  /*6060*/  @P0 IMAD R26, R15, R13, R24 ;  /* 0x0000000d0f1a0224 */ /* 0x000fe400078e0218 */
[----:B------:R-:W-:Y:S02]  /*6070*/  IMAD R4, R0, R20, R5 ;  /* 0x0000001400047224 */ /* 0x000fe400078e0205 */
[----:B------:R-:W-:-:S02]  /*6080*/  IMAD R23, R23, R27, R26 ;  /* 0x0000001b17177224 */ /* 0x000fc400078e021a */
[----:B------:R-:W-:-:S03]  /*6090*/  IMAD.MOV.U32 R3, RZ, RZ, 0x1 ;  /* 0x00000001ff037424 */ /* 0x000fc600078e00ff */
[----:B------:R-:W-:Y:S02]  /*60a0*/  SEL R56, R4, R23, !P0 ;  /* 0x0000001704387207 */ /* 0x000fe40004000000 */
[----:B------:R-:W-:Y:S02]  /*60b0*/  PRMT R0, R3, 0x7610, R0 ;  /* 0x0000761003007816 */ /* 0x000fe40000000000 */
[----:B------:R-:W-:-:S07]  /*60c0*/  SEL R23, R23, R4, !P0 ;  /* 0x0000000417177207 */ /* 0x000fce0004000000 */
.L_x_105:
[----:B------:R-:W-:-:S13]  /*60d0*/  LOP3.LUT P0, RZ, R0, 0xff, RZ, 0xc0, !PT ;  /* 0x000000ff00ff7812 */ /* 0x000fda000780c0ff */
[----:B------:R-:W-:Y:S05]  /*60e0*/  @P0 BRA `(.L_x_108) ;  /* 0xffffffac00ec0947 */ /* 0x000fea000383ffff */
[----:B------:R-:W-:Y:S05]  /*60f0*/  EXIT ;  /* 0x000000000000794d */ /* 0x000fea0003800000 */
.L_x_4:
[----:B0-----:R-:W-:Y:S01]  /*6100*/  ULDC.64 UR4, c[0x0][0x850] ;  /* 0x0002140000047ab9 */ /* 0x001fe20000000a00 */
        /* <DEDUP_REMOVED lines=25> */
.L_x_110:
[-CC-:B------:R-:W-:Y:S01]  /*62a0*/  SHF.R.U64 R29, R10, R14.reuse, R11.reuse ;  /* 0x0000000e0a1d7219 */ /* 0x180fe2000000120b */
[----:B------:R-:W0:Y:S01]  /*62b0*/  LDC.64 R22, c[0x0][0x840] ;  /* 0x00021000ff167b82 */ /* 0x000e220000000a00 */
[----:B------:R-:W-:Y:S01]  /*62c0*/  SHF.R.U32.HI R5, RZ, R14, R11 ;  /* 0x0000000eff057219 */ /* 0x000fe2000001160b */
[----:B------:R-:W-:Y:S01]  /*62d0*/  ULDC UR4, c[0x0][0x150] ;  /* 0x0000540000047ab9 */ /* 0x000fe20000000800 */
[----:B------:R-:W-:Y:S02]  /*62e0*/  IADD3 R9, P0, RZ, -R29, RZ ;  /* 0x8000001dff097210 */ /* 0x000fe40007f1e0ff */
[----:B------:R-:W-:-:S03]  /*62f0*/  I2FP.F32.U32 R6, R4 ;  /* 0x0000000400067245 */ /* 0x000fc60000201000 */
[----:B------:R-:W1:Y:S01]  /*6300*/  LDC R12, c[0x0][0x818] ;  /* 0x00020600ff0c7b82 */ /* 0x000e620000000800 */
[----:B------:R-:W-:Y:S02]  /*6310*/  IMAD.X R5, RZ, RZ, ~R5, P0 ;  /* 0x000000ffff057224 */ /* 0x000fe400000e0e05 */
[----:B------:R-:W-:Y:S01]  /*6320*/  FMUL R11, R6, UR4 ;  /* 0x00000004060b7c20 */ /* 0x000fe20008400000 */
[----:B------:R-:W-:Y:S01]  /*6330*/  IMAD.WIDE.U32 R6, R9, R20, R16 ;  /* 0x0000001409067225 */ /* 0x000fe200078e0010 */
[----:B------:R-:W-:-:S03]  /*6340*/  ULDC UR4, c[0x0][0x154] ;  /* 0x0000550000047ab9 */ /* 0x000fc60000000800 */
[----:B------:R-:W-:Y:S01]  /*6350*/  IMAD R8, R5, R20, RZ ;  /* 0x0000001405087224 */ /* 0x000fe200078e02ff */
[----:B------:R-:W2:Y:S01]  /*6360*/  LDC R13, c[0x0][0x144] ;  /* 0x00005100ff0d7b82 */ /* 0x000ea20000000800 */
[----:B------:R-:W3:Y:S02]  /*6370*/  F2I.U32.TRUNC.NTZ R11, R11 ;  /* 0x0000000b000b7305 */ /* 0x000ee4000020f000 */
[----:B------:R-:W-:Y:S02]  /*6380*/  IMAD R5, R9, R21, R8 ;  /* 0x0000001509057224 */ /* 0x000fe400078e0208 */
[----:B------:R-:W-:Y:S02]  /*6390*/  IMAD.MOV.U32 R8, RZ, RZ, -0x1 ;  /* 0xffffffffff087424 */ /* 0x000fe400078e00ff */
[----:B------:R-:W-:Y:S01]  /*63a0*/  IMAD.IADD R5, R7, 0x1, R5 ;  /* 0x0000000107057824 */ /* 0x000fe200078e0205 */
[----:B------:R-:W4:Y:S01]  /*63b0*/  LDC R20, c[0x0][0x808] ;  /* 0x00020200ff147b82 */ /* 0x000f220000000800 */
[----:B------:R-:W-:-:S02]  /*63c0*/  I2FP.F32.U32 R7, R3 ;  /* 0x0000000300077245 */ /* 0x000fc40000201000 */
[----:B0-----:R-:W-:-:S03]  /*63d0*/  ISETP.NE.U32.AND P0, PT, R22, RZ, PT ;  /* 0x000000ff1600720c */ /* 0x001fc60003f05070 */
[----:B------:R-:W-:Y:S01]  /*63e0*/  FMUL R7, R7, UR4 ;  /* 0x0000000407077c20 */ /* 0x000fe20008400000 */
[----:B------:R-:W-:Y:S01]  /*63f0*/  ISETP.NE.AND.EX P0, PT, R23, RZ, PT, P0 ;  /* 0x000000ff1700720c */ /* 0x000fe20003f05300 */
[----:B------:R-:W0:Y:S01]  /*6400*/  LDC R9, c[0x0][0x858] ;  /* 0x00021600ff097b82 */ /* 0x000e220000000800 */
[-C--:B-1----:R-:W-:Y:S01]  /*6410*/  SHF.R.U64 R10, R6, R12.reuse, R5 ;  /* 0x0000000c060a7219 */ /* 0x082fe20000001205 */
[----:B---3--:R-:W-:Y:S01]  /*6420*/  IMAD.MOV R6, RZ, RZ, -R11 ;  /* 0x000000ffff067224 */ /* 0x008fe200078e0a0b */
[----:B------:R-:W-:Y:S02]  /*6430*/  SHF.R.U32.HI R5, RZ, R12, R5 ;  /* 0x0000000cff057219 */ /* 0x000fe40000011605 */
[----:B------:R1:W3:Y:S03]  /*6440*/  F2I.U32.TRUNC.NTZ R12, R7 ;  /* 0x00000007000c7305 */ /* 0x0002e6000020f000 */
[----:B------:R-:W1:Y:S01]  /*6450*/  LDC R14, c[0x0][0x148] ;  /* 0x00005200ff0e7b82 */ /* 0x000e620000000800 */
[----:B--2---:R-:W-:-:S02]  /*6460*/  IMAD R31, R13, R6, R4 ;  /* 0x000000060d1f7224 */ /* 0x004fc400078e0204 */
[----:B------:R-:W-:-:S05]  /*6470*/  IMAD.MOV.U32 R6, RZ, RZ, 0x1 ;  /* 0x00000001ff067424 */ /* 0x000fca00078e00ff */
[----:B------:R-:W2:Y:S01]  /*6480*/  LDC R21, c[0x0][0x800] ;  /* 0x00020000ff157b82 */ /* 0x000ea20000000800 */
[-CC-:B----4-:R-:W-:Y:S02]  /*6490*/  SHF.R.U64 R13, R10, R20.reuse, R5.reuse ;  /* 0x000000140a0d7219 */ /* 0x190fe40000001205 */
[----:B------:R-:W-:-:S05]  /*64a0*/  SHF.R.U32.HI R4, RZ, R20, R5 ;  /* 0x00000014ff047219 */ /* 0x000fca0000011605 */
[----:B------:R-:W4:Y:S01]  /*64b0*/  LDC R24, c[0x0][0x848] ;  /* 0x00021200ff187b82 */ /* 0x000f220000000800 */
[-CC-:B0-----:R-:W-:Y:S02]  /*64c0*/  SHF.R.U64 R15, R13, R9.reuse, R4.reuse ;  /* 0x000000090d0f7219 */ /* 0x181fe40000001204 */
[-C--:B------:R-:W-:Y:S02]  /*64d0*/  SHF.L.U32 R8, R8, R9.reuse, RZ ;  /* 0x0000000908087219 */ /* 0x080fe400000006ff */
[-C--:B------:R-:W-:Y:S01]  /*64e0*/  SHF.R.U32.HI R5, RZ, R9.reuse, R4 ;  /* 0x00000009ff057219 */ /* 0x080fe20000011604 */
[----:B------:R-:W-:Y:S01]  /*64f0*/  IMAD.MOV.U32 R4, RZ, RZ, R15 ;  /* 0x000000ffff047224 */ /* 0x000fe200078e000f */
[----:B------:R-:W-:Y:S01]  /*6500*/  SHF.L.U32 R20, R6, R9, RZ ;  /* 0x0000000906147219 */ /* 0x000fe200000006ff */
[----:B------:R-:W0:Y:S01]  /*6510*/  LDC R25, c[0x0][0x838] ;  /* 0x00020e00ff197b82 */ /* 0x000e220000000800 */
[----:B------:R-:W-:-:S07]  /*6520*/  LOP3.LUT R26, RZ, R8, RZ, 0x33, !PT ;  /* 0x00000008ff1a7212 */ /* 0x000fce00078e33ff */
[----:B------:R-:W0:Y:S01]  /*6530*/  LDC R27, c[0x0][0x810] ;  /* 0x00020400ff1b7b82 */ /* 0x000e220000000800 */
[----:B-1-3--:R-:W-:Y:S05]  /*6540*/  @!P0 BRA `(.L_x_111) ;  /* 0x0000000000288947 */ /* 0x00afea0003800000 */
[----:B------:R-:W1:Y:S02]  /*6550*/  LDC R4, c[0x0][0x84c] ;  /* 0x00021300ff047b82 */ /* 0x000e640000000800 */
[----:B-1----:R-:W-:-:S05]  /*6560*/  IADD3 R9, P0, R15, R4, RZ ;  /* 0x000000040f097210 */ /* 0x002fca0007f1e0ff */
        /* <DEDUP_REMOVED lines=8> */
.L_x_111:
[----:B------:R-:W-:Y:S01]  /*65f0*/  ISETP.NE.AND P0, PT, R2, 0x1, PT ;  /* 0x000000010200780c */ /* 0x000fe20003f05270 */
[----:B--2---:R-:W-:Y:S01]  /*6600*/  VIADD R7, R21, 0xffffffff ;  /* 0xffffffff15077836 */ /* 0x004fe20000000000 */
[----:B----4-:R-:W-:Y:S01]  /*6610*/  SHF.R.U64 R5, R4, R24, R5 ;  /* 0x0000001804057219 */ /* 0x010fe20000001205 */
[----:B------:R-:W-:Y:S01]  /*6620*/  IMAD.MOV R12, RZ, RZ, -R12 ;  /* 0x000000ffff0c7224 */ /* 0x000fe200078e0a0c */
[----:B------:R-:W-:Y:S02]  /*6630*/  LOP3.LUT R4, R13, R26, RZ, 0xc0, !PT ;  /* 0x0000001a0d047212 */ /* 0x000fe400078ec0ff */
[----:B------:R-:W-:Y:S01]  /*6640*/  LOP3.LUT R10, R10, R7, RZ, 0xc0, !PT ;  /* 0x000000070a0a7212 */ /* 0x000fe200078ec0ff */
[----:B------:R-:W-:Y:S02]  /*6650*/  IMAD.MOV R6, RZ, RZ, -R5 ;  /* 0x000000ffff067224 */ /* 0x000fe400078e0a05 */
[----:B------:R-:W-:-:S04]  /*6660*/  IMAD R4, R20, R5, R4 ;  /* 0x0000000514047224 */ /* 0x000fc800078e0204 */
[----:B------:R-:W-:Y:S02]  /*6670*/  @P0 IMAD R31, R14, R12, R3 ;  /* 0x0000000c0e1f0224 */ /* 0x000fe400078e0203 */
[----:B0-----:R-:W-:Y:S02]  /*6680*/  IMAD R3, R6, R25, R15 ;  /* 0x0000001906037224 */ /* 0x001fe400078e020f */
[----:B------:R-:W-:Y:S02]  /*6690*/  IMAD R31, R4, R27, R31 ;  /* 0x0000001b041f7224 */ /* 0x000fe400078e021f */
[----:B------:R-:W-:Y:S02]  /*66a0*/  IMAD R4, R3, R21, R10 ;  /* 0x0000001503047224 */ /* 0x000fe400078e020a */
[----:B------:R-:W-:-:S03]  /*66b0*/  IMAD.MOV.U32 R6, RZ, RZ, 0x1 ;  /* 0x00000001ff067424 */ /* 0x000fc600078e00ff */
[----:B------:R-:W-:Y:S02]  /*66c0*/  SEL R30, R4, R31, !P0 ;  /* 0x0000001f041e7207 */ /* 0x000fe40004000000 */
[----:B------:R-:W-:-:S07]  /*66d0*/  SEL R31, R31, R4, !P0 ;  /* 0x000000041f1f7207 */ /* 0x000fce0004000000 */
.L_x_109:
[----:B------:R-:W-:-:S08]  /*66e0*/  NOP ;  /* 0x0000000000007918 */ /* 0x000fd00000000000 */
[----:B------:R-:W0:-:S00]  /*66f0*/  USETMAXREG.DEALLOC.CTAPOOL 0x28 ;  /* 0x00000028000079c8 */ /* 0x000e0000080e0500 */
[----:B0-----:R-:W-:-:S13]  /*6700*/  ISETP.NE.AND P0, PT, R0, RZ, PT ;  /* 0x000000ff0000720c */ /* 0x001fda0003f05270 */
[----:B------:R-:W-:Y:S05]  /*6710*/  @P0 EXIT ;  /* 0x000000000000094d */ /* 0x000fea0003800000 */
[----:B------:R-:W-:Y:S01]  /*6720*/  LOP3.LUT P0, RZ, R6, 0xff, RZ, 0xc0, !PT ;  /* 0x000000ff06ff7812 */ /* 0x000fe2000780c0ff */
[----:B------:R-:W-:Y:S02]  /*6730*/  IMAD.MOV.U32 R27, RZ, RZ, 0x1 ;  /* 0x00000001ff1b7424 */ /* 0x000fe400078e00ff */
[----:B------:R-:W-:-:S10]  /*6740*/  IMAD.MOV.U32 R28, RZ, RZ, RZ ;  /* 0x000000ffff1c7224 */ /* 0x000fd400078e00ff */
[----:B------:R-:W-:Y:S05]  /*6750*/  @!P0 BRA `(.L_x_112) ;  /* 0x0000000c00ec8947 */ /* 0x000fea0003800000 */
[----:B------:R-:W0:Y:S01]  /*6760*/  LDC R0, c[0x0][0x28c] ;  /* 0x0000a300ff007b82 */ /* 0x000e220000000800 */
[----:B------:R-:W-:Y:S01]  /*6770*/  ULDC UR41, c[0x0][0x858] ;  /* 0x0002160000297ab9 */ /* 0x000fe20000000800 */
[----:B------:R-:W-:Y:S01]  /*6780*/  UMOV UR5, 0xffffffff ;  /* 0xffffffff00057882 */ /* 0x000fe20000000000 */
[----:B------:R-:W-:Y:S01]  /*6790*/  ULDC UR4, c[0x0][0xc] ;  /* 0x0000030000047ab9 */ /* 0x000fe20000000800 */
[----:B------:R-:W-:Y:S01]  /*67a0*/  USHF.L.U32 UR42, UR5, UR41, URZ ;  /* 0x00000029052a7299 */ /* 0x000fe2000800063f */
[C---:B------:R-:W-:Y:S01]  /*67b0*/  LOP3.LUT P1, RZ, R18.reuse, 0x7f, RZ, 0xc0, !PT ;  /* 0x0000007f12ff7812 */ /* 0x040fe2000782c0ff */
[----:B------:R-:W-:Y:S01]  /*67c0*/  UMOV UR6, 0x1 ;  /* 0x0000000100067882 */ /* 0x000fe20000000000 */
[----:B------:R-:W-:Y:S01]  /*67d0*/  LOP3.LUT P0, RZ, R18, 0x1f, RZ, 0xc0, !PT ;  /* 0x0000001f12ff7812 */ /* 0x000fe2000780c0ff */
[----:B------:R-:W-:Y:S01]  /*67e0*/  ULDC UR5, c[0x0][0x10] ;  /* 0x0000040000057ab9 */ /* 0x000fe20000000800 */
[----:B------:R-:W-:Y:S01]  /*67f0*/  USHF.L.U32 UR41, UR6, UR41, URZ ;  /* 0x0000002906297299 */ /* 0x000fe2000800063f */
[----:B------:R-:W-:Y:S01]  /*6800*/  BSSY B6, `(.L_x_112) ;  /* 0x00000f0000067945 */ /* 0x000fe20003800000 */
[----:B------:R-:W-:Y:S01]  /*6810*/  UIMAD.WIDE.U32 UR4, UR4, UR5, URZ ;  /* 0x00000005040472a5 */ /* 0x000fe2000f8e003f */
[----:B------:R-:W-:Y:S01]  /*6820*/  PLOP3.LUT P0, PT, P0, P1, PT, 0x8a, 0x0 ;  /* 0x000000000000781c */ /* 0x000fe20000703172 */
[----:B------:R-:W-:Y:S01]  /*6830*/  ULDC UR6, c[0x0][0x14] ;  /* 0x0000050000067ab9 */ /* 0x000fe20000000800 */
[----:B------:R-:W-:Y:S01]  /*6840*/  P2R R4, PR, RZ, 0x2 ;  /* 0x00000002ff047803 */ /* 0x000fe20000000000 */
[----:B------:R-:W-:Y:S01]  /*6850*/  UIMAD.WIDE.U32 UR38, UR4, UR6, URZ ;  /* 0x00000006042672a5 */ /* 0x000fe2000f8e003f */
[----:B------:R-:W-:Y:S01]  /*6860*/  IMAD.MOV.U32 R24, RZ, RZ, 0x1 ;  /* 0x00000001ff187424 */ /* 0x000fe200078e00ff */
[----:B------:R-:W-:Y:S01]  /*6870*/  UIMAD UR43, UR5, UR6, URZ ;  /* 0x00000006052b72a4 */ /* 0x000fe2000f8e023f */
[----:B------:R-:W-:Y:S01]  /*6880*/  LOP3.LUT R26, R19, 0x2, RZ, 0xfc, !PT ;  /* 0x00000002131a7812 */ /* 0x000fe200078efcff */
[----:B------:R-:W-:Y:S01]  /*6890*/  IMAD.MOV.U32 R28, RZ, RZ, RZ ;  /* 0x000000ffff1c7224 */ /* 0x000fe200078e00ff */
[----:B------:R-:W-:Y:S01]  /*68a0*/  P2R R32, PR, RZ, 0x1 ;  /* 0x00000001ff207803 */ /* 0x000fe20000000000 */
[----:B------:R-:W-:Y:S01]  /*68b0*/  IMAD.MOV.U32 R27, RZ, RZ, 0x1 ;  /* 0x00000001ff1b7424 */ /* 0x000fe200078e00ff */
[----:B------:R-:W-:Y:S01]  /*68c0*/  ULDC UR40, c[0x0][0x800] ;  /* 0x0002000000287ab9 */ /* 0x000fe20000000800 */
[----:B------:R-:W-:Y:S01]  /*68d0*/  ULOP3.LUT UR42, URZ, UR42, URZ, 0x33, !UPT ;  /* 0x0000002a3f2a7292 */ /* 0x000fe2000f8e333f */
[----:B0-----:R-:W-:Y:S01]  /*68e0*/  VIADD R0, R0, 0x3f ;  /* 0x0000003f00007836 */ /* 0x001fe20000000000 */
[----:B------:R-:W-:-:S02]  /*68f0*/  UIADD3 UR40, UR40, -0x1, URZ ;  /* 0xffffffff28287890 */ /* 0x000fc4000fffe03f */
[----:B------:R-:W-:Y:S02]  /*6900*/  UIADD3 UR43, UR39, UR43, URZ ;  /* 0x0000002b272b7290 */ /* 0x000fe4000fffe03f */
[----:B------:R-:W-:Y:S01]  /*6910*/  SHF.R.S32.HI R3, RZ, 0x1f, R0 ;  /* 0x0000001fff037819 */ /* 0x000fe20000011400 */
[----:B------:R-:W-:-:S03]  /*6920*/  ULDC.64 UR36, c[0x0][0x198] ;  /* 0x0000660000247ab9 */ /* 0x000fc60000000a00 */
[----:B------:R-:W-:-:S04]  /*6930*/  LEA.HI R3, R3, R0, RZ, 0x6 ;  /* 0x0000000003037211 */ /* 0x000fc800078f30ff */
[----:B------:R-:W-:-:S05]  /*6940*/  SHF.R.S32.HI R25, RZ, 0x6, R3 ;  /* 0x00000006ff197819 */ /* 0x000fca0000011403 */
[----:B------:R-:W-:-:S07]  /*6950*/  VIADD R23, R25, 0x1 ;  /* 0x0000000119177836 */ /* 0x000fce0000000000 */
.L_x_129:
[----:B------:R-:W0:Y:S01]  /*6960*/  S2R R3, SR_CgaCtaId ;  /* 0x0000000000037919 */ /* 0x000e220000008800 */
[----:B------:R-:W-:-:S04]  /*6970*/  MOV R22, 0x400 ;  /* 0x0000040000167802 */ /* 0x000fc80000000f00 */
[----:B0-----:R-:W-:-:S05]  /*6980*/  LEA R22, R3, R22, 0x18 ;  /* 0x0000001603167211 */ /* 0x001fca00078ec0ff */
[----:B------:R-:W-:-:S05]  /*6990*/  VIADD R0, R22, 0x800 ;  /* 0x0000080016007836 */ /* 0x000fca0000000000 */
[----:B------:R-:W-:-:S13]  /*69a0*/  LOP3.LUT P0, RZ, R0, 0x1bf, RZ, 0xc0, !PT ;  /* 0x000001bf00ff7812 */ /* 0x000fda000780c0ff */
[----:B------:R-:W-:Y:S05]  /*69b0*/  @!P0 BRA `(.L_x_113) ;  /* 0x0000000000408947 */ /* 0x000fea0003800000 */
[----:B------:R-:W-:Y:S01]  /*69c0*/  MOV R14, 0x0 ;  /* 0x00000000000e7802 */ /* 0x000fe20000000f00 */
[----:B------:R-:W-:Y:S01]  /*69d0*/  ULDC.64 UR4, c[0x4][0x70] ;  /* 0x01001c0000047ab9 */ /* 0x000fe20000000a00 */
[----:B------:R-:W-:Y:S01]  /*69e0*/  ULDC.64 UR6, c[0x4][0x8] ;  /* 0x0100020000067ab9 */ /* 0x000fe20000000a00 */
[----:B------:R-:W-:Y:S02]  /*69f0*/  IMAD.U32 R4, RZ, RZ, UR4 ;  /* 0x00000004ff047e24 */ /* 0x000fe4000f8e00ff */
[----:B------:R-:W-:Y:S01]  /*6a00*/  IMAD.U32 R5, RZ, RZ, UR5 ;  /* 0x00000005ff057e24 */ /* 0x000fe2000f8e00ff */
[----:B------:R-:W0:Y:S01]  /*6a10*/  LDC.64 R14, c[0x4][R14] ;  /* 0x010000000e0e7b82 */ /* 0x000e220000000a00 */
[----:B------:R-:W-:Y:S01]  /*6a20*/  ULDC.64 UR4, c[0x4][0x78] ;  /* 0x01001e0000047ab9 */ /* 0x000fe20000000a00 */
[----:B------:R-:W-:Y:S02]  /*6a30*/  IMAD.U32 R10, RZ, RZ, UR6 ;  /* 0x00000006ff0a7e24 */ /* 0x000fe4000f8e00ff */
[----:B------:R-:W-:-:S02]  /*6a40*/  IMAD.U32 R6, RZ, RZ, UR4 ;  /* 0x00000004ff067e24 */ /* 0x000fc4000f8e00ff */
[----:B------:R-:W-:Y:S02]  /*6a50*/  IMAD.U32 R7, RZ, RZ, UR5 ;  /* 0x00000005ff077e24 */ /* 0x000fe4000f8e00ff */
[----:B------:R-:W-:Y:S02]  /*6a60*/  IMAD.U32 R11, RZ, RZ, UR7 ;  /* 0x00000007ff0b7e24 */ /* 0x000fe4000f8e00ff */
[----:B------:R-:W-:Y:S02]  /*6a70*/  IMAD.MOV.U32 R8, RZ, RZ, 0x70 ;  /* 0x00000070ff087424 */ /* 0x000fe400078e00ff */
[----:B------:R-:W-:Y:S02]  /*6a80*/  IMAD.MOV.U32 R12, RZ, RZ, 0x1 ;  /* 0x00000001ff0c7424 */ /* 0x000fe400078e00ff */
[----:B------:R-:W-:-:S07]  /*6a90*/  IMAD.MOV.U32 R13, RZ, RZ, RZ ;  /* 0x000000ffff0d7224 */ /* 0x000fce00078e00ff */
[----:B------:R-:W-:-:S07]  /*6aa0*/  LEPC R20, `(.L_x_113) ;  /* 0x000000001014794e */ /* 0x000fce0000000000 */
[----:B0-----:R-:W-:Y:S05]  /*6ab0*/  CALL.ABS.NOINC R14 ;  /* 0x000000000e007343 */ /* 0x001fea0003c00000 */
.L_x_113:
        /* <DEDUP_REMOVED lines=19> */
.L_x_114:
[----:B------:R-:W0:Y:S02]  /*6bf0*/  LDC R0, c[0x0][0x28c] ;  /* 0x0000a300ff007b82 */ /* 0x000e240000000800 */
[----:B0-----:R-:W-:-:S13]  /*6c00*/  ISETP.GE.AND P0, PT, R0, 0x1, PT ;  /* 0x000000010000780c */ /* 0x001fda0003f06270 */
[----:B------:R-:W-:Y:S05]  /*6c10*/  @!P0 BRA `(.L_x_115) ;  /* 0x0000000000fc8947 */ /* 0x000fea0003800000 */
[----:B------:R-:W-:Y:S01]  /*6c20*/  BSSY B0, `(.L_x_115) ;  /* 0x000003e000007945 */ /* 0x000fe20003800000 */
[----:B------:R-:W-:Y:S02]  /*6c30*/  IMAD.SHL.U32 R30, R30, 0x40, RZ ;  /* 0x000000401e1e7824 */ /* 0x000fe400078e00ff */
[----:B------:R-:W-:Y:S02]  /*6c40*/  IMAD.SHL.U32 R31, R31, 0x80, RZ ;  /* 0x000000801f1f7824 */ /* 0x000fe400078e00ff */
[----:B------:R-:W-:Y:S02]  /*6c50*/  IMAD.MOV.U32 R8, RZ, RZ, RZ ;  /* 0x000000ffff087224 */ /* 0x000fe400078e00ff */
[----:B------:R-:W-:Y:S02]  /*6c60*/  IMAD.MOV.U32 R0, RZ, RZ, R23 ;  /* 0x000000ffff007224 */ /* 0x000fe400078e0017 */
[----:B------:R-:W-:Y:S02]  /*6c70*/  IMAD.MOV.U32 R3, RZ, RZ, R27 ;  /* 0x000000ffff037224 */ /* 0x000fe400078e001b */
[----:B------:R-:W-:-:S07]  /*6c80*/  IMAD.MOV.U32 R5, RZ, RZ, R28 ;  /* 0x000000ffff057224 */ /* 0x000fce00078e001c */
.L_x_124:
[----:B------:R-:W-:Y:S01]  /*6c90*/  IMAD R7, R5, 0x8, R22 ;  /* 0x0000000805077824 */ /* 0x000fe200078e0216 */
[----:B------:R-:W-:Y:S01]  /*6ca0*/  SHF.L.U32 R4, R3, 0x1f, RZ ;  /* 0x0000001f03047819 */ /* 0x000fe200000006ff */
[----:B------:R-:W-:Y:S01]  /*6cb0*/  BSSY B1, `(.L_x_116) ;  /* 0x0000005000017945 */ /* 0x000fe20003800000 */
[----:B------:R-:W-:Y:S02]  /*6cc0*/  LOP3.LUT P1, RZ, R18, 0x7f, RZ, 0xc0, !PT ;  /* 0x0000007f12ff7812 */ /* 0x000fe4000782c0ff */
[----:B------:R-:W0:Y:S11]  /*6cd0*/  SYNCS.PHASECHK.TRANS64.TRYWAIT P0, [R7+URZ+0x70], R4 ;  /* 0x00007004070075a7 */ /* 0x000e36000800017f */
[----:B------:R-:W1:Y:S01]  /*6ce0*/  @!P1 LDC R6, c[0x0][0x70c] ;  /* 0x0001c300ff069b82 */ /* 0x000e620000000800 */
[----:B0-----:R-:W-:Y:S05]  /*6cf0*/  @!P0 BRA `(.L_x_117) ;  /* 0x0000001400048947 */ /* 0x001fea0003800000 */
.L_x_150:
[----:B------:R-:W-:Y:S05]  /*6d00*/  BSYNC B1 ;  /* 0x0000000000017941 */ /* 0x000fea0003800000 */
.L_x_116:
[----:B------:R-:W-:Y:S02]  /*6d10*/  LOP3.LUT P0, RZ, R18, 0x7f, RZ, 0xc0, !PT ;  /* 0x0000007f12ff7812 */ /* 0x000fe4000780c0ff */
[----:B0-----:R-:W-:-:S11]  /*6d20*/  PRMT R4, R26, 0x9910, RZ ;  /* 0x000099101a047816 */ /* 0x001fd600000000ff */
[----:B-1----:R0:W-:Y:S01]  /*6d30*/  @!P0 SYNCS.ARRIVE.TRANS64 RZ, [R7+URZ], R6 ;  /* 0x0000000607ff89a7 */ /* 0x0021e2000800003f */
[----:B------:R-:W-:-:S13]  /*6d40*/  ISETP.NE.AND P0, PT, R4, 0x2, PT ;  /* 0x000000020400780c */ /* 0x000fda0003f05270 */
[----:B0-----:R-:W-:Y:S05]  /*6d50*/  @P0 BRA `(.L_x_118) ;  /* 0x0000000000040947 */ /* 0x001fea0003800000 */
[----:B------:R-:W-:Y:S01]  /*6d60*/  BPT.TRAP 0x1 ;  /* 0x000000040000795c */ /* 0x000fe20000300000 */
.L_x_118:
[----:B------:R-:W-:Y:S01]  /*6d70*/  ISETP.NE.AND P0, PT, R32, RZ, PT ;  /* 0x000000ff2000720c */ /* 0x000fe20003f05270 */
[----:B------:R-:W-:-:S12]  /*6d80*/  BSSY B1, `(.L_x_119) ;  /* 0x0000003000017945 */ /* 0x000fd80003800000 */
[----:B------:R-:W-:Y:S05]  /*6d90*/  @P0 BRA `(.L_x_120) ;  /* 0x0000000000040947 */ /* 0x000fea0003800000 */
[----:B------:R-:W-:Y:S01]  /*6da0*/  BPT.TRAP 0x1 ;  /* 0x000000040000795c */ /* 0x000fe20000300000 */
.L_x_120:
[----:B------:R-:W-:Y:S05]  /*6db0*/  BSYNC B1 ;  /* 0x0000000000017941 */ /* 0x000fea0003800000 */
.L_x_119:
[----:B------:R-:W-:-:S03]  /*6dc0*/  UMOV UR4, 0xffffffff ;  /* 0xffffffff00047882 */ /* 0x000fc60000000000 */
[----:B------:R-:W-:Y:S05]  /*6dd0*/  BRA.DIV UR4, `(.L_x_121) ;  /* 0x0000001204e07947 */ /* 0x000fea000b800000 */
[----:B------:R-:W-:-:S13]  /*6de0*/  ELECT P6, URZ, PT ;  /* 0x00000000003f782f */ /* 0x000fda00038c0000 */
.L_x_153:
[----:B------:R-:W-:Y:S04]  /*6df0*/  BSSY B1, `(.L_x_122) ;  /* 0x0000017000017945 */ /* 0x000fe80003800000 */
[----:B------:R-:W-:Y:S05]  /*6e00*/  @!P6 BRA `(.L_x_123) ;  /* 0x000000000054e947 */ /* 0x000fea0003800000 */
[----:B------:R-:W-:Y:S01]  /*6e10*/  IMAD R4, R5, 0x2000, R22 ;  /* 0x0000200005047824 */ /* 0x000fe200078e0216 */
[----:B------:R-:W-:Y:S01]  /*6e20*/  R2UR UR9, R7 ;  /* 0x00000000070972ca */ /* 0x000fe200000e0000 */
[----:B------:R-:W-:Y:S01]  /*6e30*/  UIADD3 UR4, UP0, UR36, 0xf0, URZ ;  /* 0x000000f024047890 */ /* 0x000fe2000ff1e03f */
[----:B------:R-:W-:Y:S01]  /*6e40*/  R2UR UR11, R31 ;  /* 0x000000001f0b72ca */ /* 0x000fe200000e0000 */
[----:B------:R-:W-:Y:S01]  /*6e50*/  UIADD3 UR16, UP1, UR36, 0x1f0, URZ ;  /* 0x000001f024107890 */ /* 0x000fe2000ff3e03f */
[----:B------:R-:W-:Y:S01]  /*6e60*/  R2UR UR8, R4 ;  /* 0x00000000040872ca */ /* 0x000fe200000e0000 */
[----:B------:R-:W-:Y:S01]  /*6e70*/  UIADD3.X UR5, URZ, UR37, URZ, UP0, !UPT ;  /* 0x000000253f057290 */ /* 0x000fe200087fe43f */
[----:B------:R-:W-:Y:S01]  /*6e80*/  R2UR UR10, R8 ;  /* 0x00000000080a72ca */ /* 0x000fe200000e0000 */
[----:B------:R-:W-:Y:S01]  /*6e90*/  UIADD3.X UR17, URZ, UR37, URZ, UP1, !UPT ;  /* 0x000000253f117290 */ /* 0x000fe20008ffe43f */
[----:B------:R-:W-:Y:S01]  /*6ea0*/  R2UR UR12, R29 ;  /* 0x000000001d0c72ca */ /* 0x000fe200000e0000 */
[----:B------:R-:W-:Y:S01]  /*6eb0*/  UMOV UR6, 0x0 ;  /* 0x0000000000067882 */ /* 0x000fe20000000000 */
[----:B------:R-:W-:Y:S01]  /*6ec0*/  R2UR UR15, R30 ;  /* 0x000000001e0f72ca */ /* 0x000fe200000e0000 */
[----:B------:R-:W-:-:S06]  /*6ed0*/  UMOV UR7, 0x10000000 ;  /* 0x1000000000077882 */ /* 0x000fcc0000000000 */
[----:B------:R-:W-:Y:S02]  /*6ee0*/  UIADD3 UR13, UR8, 0x800, URZ ;  /* 0x00000800080d7890 */ /* 0x000fe4000fffe03f */
[----:B------:R-:W-:-:S05]  /*6ef0*/  UIADD3 UR14, UR8, 0x1c800, URZ ;  /* 0x0001c800080e7890 */ /* 0x000fca000fffe03f */
[----:B------:R-:W-:Y:S02]  /*6f00*/  UMOV UR8, UR13 ;  /* 0x0000000d00087c82 */ /* 0x000fe40008000000 */
[----:B------:R0:W-:Y:S02]  /*6f10*/  UTMALDG.3D [UR8], [UR4], desc[UR6] ;  /* 0x00000608040075b4 */ /* 0x0001e40008011000 */
[----:B0-----:R-:W-:Y:S01]  /*6f20*/  UMOV UR8, UR14 ;  /* 0x0000000e00087c82 */ /* 0x001fe20008000000 */
[----:B------:R-:W-:Y:S02]  /*6f30*/  UMOV UR11, UR15 ;  /* 0x0000000f000b7c82 */ /* 0x000fe40008000000 */
[----:B------:R0:W-:Y:S02]  /*6f40*/  UTMALDG.3D [UR8], [UR16], desc[UR6] ;  /* 0x00000608100075b4 */ /* 0x0001e40008011000 */
[----:B0-----:R-:W-:Y:S01]  /*6f50*/  NOP ;  /* 0x0000000000007918 */ /* 0x001fe20000000000 */
.L_x_123:
[----:B------:R-:W-:Y:S05]  /*6f60*/  BSYNC B1 ;  /* 0x0000000000017941 */ /* 0x000fea0003800000 */
.L_x_122:
[----:B------:R-:W-:Y:S02]  /*6f70*/  VIADD R0, R0, 0xffffffff ;  /* 0xffffffff00007836 */ /* 0x000fe40000000000 */
[----:B------:R-:W-:Y:S02]  /*6f80*/  VIADD R5, R5, 0x1 ;  /* 0x0000000105057836 */ /* 0x000fe40000000000 */
[----:B------:R-:W-:Y:S01]  /*6f90*/  VIADD R8, R8, 0x40 ;  /* 0x0000004008087836 */ /* 0x000fe20000000000 */
[----:B------:R-:W-:Y:S02]  /*6fa0*/  ISETP.GT.AND P1, PT, R0, 0x1, PT ;  /* 0x000000010000780c */ /* 0x000fe40003f24270 */
[----:B------:R-:W-:-:S04]  /*6fb0*/  ISETP.NE.AND P0, PT, R5, 0xe, PT ;  /* 0x0000000e0500780c */ /* 0x000fc80003f05270 */
[----:B------:R-:W-:Y:S02]  /*6fc0*/  SEL R4, RZ, 0x1, P0 ;  /* 0x00000001ff047807 */ /* 0x000fe40000000000 */
[----:B------:R-:W-:Y:S02]  /*6fd0*/  SEL R5, R5, RZ, P0 ;  /* 0x000000ff05057207 */ /* 0x000fe40000000000 */
[----:B------:R-:W-:-:S03]  /*6fe0*/  LOP3.LUT R3, R3, R4, RZ, 0x3c, !PT ;  /* 0x0000000403037212 */ /* 0x000fc600078e3cff */
[----:B------:R-:W-:Y:S05]  /*6ff0*/  @P1 BRA `(.L_x_124) ;  /* 0xfffffffc00241947 */ /* 0x000fea000383ffff */
[----:B------:R-:W-:Y:S05]  /*7000*/  BSYNC B0 ;  /* 0x0000000000007941 */ /* 0x000fea0003800000 */
.L_x_115:
[----:B------:R-:W-:Y:S01]  /*7010*/  IMAD.IADD R3, R25, 0x1, R28 ;  /* 0x0000000119037824 */ /* 0x000fe200078e021c */
[----:B------:R-:W-:Y:S01]  /*7020*/  LOP3.LUT P1, RZ, R24, 0xff, RZ, 0xc0, !PT ;  /* 0x000000ff18ff7812 */ /* 0x000fe2000782c0ff */
[----:B------:R-:W-:Y:S01]  /*7030*/  ULDC.64 UR4, c[0x0][0x850] ;  /* 0x0002140000047ab9 */ /* 0x000fe20000000a00 */
[----:B------:R-:W-:Y:S01]  /*7040*/  IADD3 R16, P2, R16, UR38, RZ ;  /* 0x0000002610107c10 */ /* 0x000fe2000ff5e0ff */
[----:B------:R-:W-:Y:S01]  /*7050*/  BSSY B0, `(.L_x_125) ;  /* 0x0000068000007945 */ /* 0x000fe20003800000 */
[----:B------:R-:W-:Y:S01]  /*7060*/  ISETP.GT.U32.AND P0, PT, R3, 0xd, PT ;  /* 0x0000000d0300780c */ /* 0x000fe20003f04070 */
[----:B------:R-:W-:Y:S01]  /*7070*/  IMAD.MOV.U32 R31, RZ, RZ, -0x1 ;  /* 0xffffffffff1f7424 */ /* 0x000fe200078e00ff */
[----:B------:R-:W-:Y:S01]  /*7080*/  IADD3.X R17, R17, UR43, RZ, P2, !PT ;  /* 0x0000002b11117c10 */ /* 0x000fe200097fe4ff */
[----:B------:R-:W-:Y:S01]  /*7090*/  IMAD.MOV.U32 R30, RZ, RZ, -0x1 ;  /* 0xffffffffff1e7424 */ /* 0x000fe200078e00ff */
[----:B------:R-:W-:Y:S01]  /*70a0*/  ISETP.LT.U32.AND P0, PT, R25, 0xe, P0 ;  /* 0x0000000e1900780c */ /* 0x000fe20000701070 */
[----:B------:R-:W-:Y:S01]  /*70b0*/  IMAD.MOV.U32 R29, RZ, RZ, -0x1 ;  /* 0xffffffffff1d7424 */ /* 0x000fe200078e00ff */
[----:B------:R-:W-:-:S02]  /*70c0*/  SHF.R.U32.HI R4, RZ, 0x1, R3 ;  /* 0x00000001ff047819 */ /* 0x000fc40000011603 */
[----:B------:R-:W-:Y:S01]  /*70d0*/  SEL R0, RZ, 0x1, !P0 ;  /* 0x00000001ff007807 */ /* 0x000fe20004000000 */
[----:B------:R0:W-:Y:S01]  /*70e0*/  @P1 SYNCS.ARRIVE.TRANS64.A1T0 RZ, [R22+URZ+0xf8], RZ ;  /* 0x0000f8ff16ff19a7 */ /* 0x0001e2000810003f */
[----:B------:R-:W-:Y:S01]  /*70f0*/  ISETP.GE.U32.AND P0, PT, R16, UR4, PT ;  /* 0x0000000410007c0c */ /* 0x000fe2000bf06070 */
[----:B------:R-:W-:Y:S01]  /*7100*/  IMAD.WIDE.U32 R4, R4, -0x6db6db6d, RZ ;  /* 0x9249249304047825 */ /* 0x000fe200078e00ff */
[----:B------:R-:W-:Y:S02]  /*7110*/  ISETP.GE.U32.AND P1, PT, R25, 0xe, PT ;  /* 0x0000000e1900780c */ /* 0x000fe40003f26070 */
[----:B------:R-:W-:Y:S02]  /*7120*/  ISETP.GE.U32.AND.EX P0, PT, R17, UR5, PT, P0 ;  /* 0x0000000511007c0c */ /* 0x000fe4000bf06100 */
[----:B------:R-:W-:Y:S02]  /*7130*/  SHF.R.U32.HI R4, RZ, 0x2, R5 ;  /* 0x00000002ff047819 */ /* 0x000fe40000011605 */
[----:B------:R-:W-:-:S02]  /*7140*/  LOP3.LUT R27, R27, R0, RZ, 0x3c, !PT ;  /* 0x000000001b1b7212 */ /* 0x000fc400078e3cff */
[----:B------:R-:W-:Y:S01]  /*7150*/  PRMT R0, RZ, 0x7610, R0 ;  /* 0x00007610ff007816 */ /* 0x000fe20000000000 */
[----:B------:R-:W-:Y:S01]  /*7160*/  IMAD R28, R4, -0xe, R3 ;  /* 0xfffffff2041c7824 */ /* 0x000fe200078e0203 */
[----:B------:R-:W-:-:S03]  /*7170*/  PRMT R24, RZ, 0x7610, R24 ;  /* 0x00007610ff187816 */ /* 0x000fc60000000018 */
[----:B------:R-:W-:Y:S02]  /*7180*/  @P1 LOP3.LUT R27, R27, 0x1, R4, 0x78, !PT ;  /* 0x000000011b1b1812 */ /* 0x000fe400078e7804 */
[----:B0-----:R-:W-:Y:S05]  /*7190*/  @P0 BRA `(.L_x_126) ;  /* 0x00000004004c0947 */ /* 0x001fea0003800000 */
[----:B------:R-:W-:Y:S01]  /*71a0*/  ULDC.64 UR4, c[0x0][0x828] ;  /* 0x00020a0000047ab9 */ /* 0x000fe20000000a00 */
[----:B------:R-:W0:Y:S01]  /*71b0*/  S2R R10, SR_CTAID.X ;  /* 0x00000000000a7919 */ /* 0x000e220000002500 */
[----:B------:R-:W-:Y:S01]  /*71c0*/  ISETP.NE.U32.AND P0, PT, RZ, UR4, PT ;  /* 0x00000004ff007c0c */ /* 0x000fe2000bf05070 */
[----:B------:R-:W-:Y:S01]  /*71d0*/  ULDC UR7, c[0x0][0x830] ;  /* 0x00020c0000077ab9 */ /* 0x000fe20000000800 */
[----:B------:R-:W-:Y:S01]  /*71e0*/  IMAD.MOV.U32 R4, RZ, RZ, R16 ;  /* 0x000000ffff047224 */ /* 0x000fe200078e0010 */
[----:B------:R-:W1:Y:S01]  /*71f0*/  S2R R0, SR_CTAID.Y ;  /* 0x0000000000007919 */ /* 0x000e620000002600 */
[----:B------:R-:W-:Y:S01]  /*7200*/  ISETP.NE.AND.EX P0, PT, RZ, UR5, PT, P0 ;  /* 0x00000005ff007c0c */ /* 0x000fe2000bf05300 */
[----:B------:R-:W-:-:S12]  /*7210*/  IMAD.MOV.U32 R5, RZ, RZ, R17 ;  /* 0x000000ffff057224 */ /* 0x000fd800078e0011 */
[----:B------:R-:W-:Y:S05]  /*7220*/  @!P0 BRA `(.L_x_127) ;  /* 0x0000000000288947 */ /* 0x000fea0003800000 */
[----:B------:R-:W-:Y:S02]  /*7230*/  ULDC UR6, c[0x0][0x834] ;  /* 0x00020d0000067ab9 */ /* 0x000fe40000000800 */
[----:B------:R-:W-:-:S05]  /*7240*/  IADD3 R9, P0, R16, UR6, RZ ;  /* 0x0000000610097c10 */ /* 0x000fca000ff1e0ff */
[----:B------:R-:W-:-:S04]  /*7250*/  IMAD.X R3, RZ, RZ, R17, P0 ;  /* 0x000000ffff037224 */ /* 0x000fc800000e0611 */
[----:B------:R-:W-:-:S04]  /*7260*/  IMAD.WIDE.U32 R6, R3, UR4, RZ ;  /* 0x0000000403067c25 */ /* 0x000fc8000f8e00ff */
[----:B------:R-:W-:-:S04]  /*7270*/  IMAD.WIDE.U32 R6, P0, R9, UR5, R6 ;  /* 0x0000000509067c25 */ /* 0x000fc8000f800006 */
[----:B------:R-:W-:-:S04]  /*7280*/  IMAD.WIDE.U32 R8, R9, UR4, RZ ;  /* 0x0000000409087c25 */ /* 0x000fc8000f8e00ff */
[----:B------:R-:W-:Y:S01]  /*7290*/  IMAD.X R5, RZ, RZ, RZ, P0 ;  /* 0x000000ffff057224 */ /* 0x000fe200000e06ff */
[----:B------:R-:W-:Y:S01]  /*72a0*/  IADD3 RZ, P0, R9, R6, RZ ;  /* 0x0000000609ff7210 */ /* 0x000fe20007f1e0ff */
[----:B------:R-:W-:-:S04]  /*72b0*/  IMAD.MOV.U32 R4, RZ, RZ, R7 ;  /* 0x000000ffff047224 */ /* 0x000fc800078e0007 */
[----:B------:R-:W-:-:S08]  /*72c0*/  IMAD.WIDE.U32.X R4, R3, UR5, R4, P0 ;  /* 0x0000000503047c25 */ /* 0x000fd000080e0404 */
.L_x_127:
[--C-:B------:R-:W-:Y:S01]  /*72d0*/  SHF.R.U64 R29, R4, UR7, R5.reuse ;  /* 0x00000007041d7c19 */ /* 0x100fe20008001205 */
[----:B------:R-:W-:Y:S01]  /*72e0*/  ULDC.64 UR4, c[0x0][0x820] ;  /* 0x0002080000047ab9 */ /* 0x000fe20000000a00 */
[----:B------:R-:W-:Y:S01]  /*72f0*/  SHF.R.U32.HI R3, RZ, UR7, R5 ;  /* 0x00000007ff037c19 */ /* 0x000fe20008011605 */
[----:B------:R-:W2:Y:S01]  /*7300*/  LDC R15, c[0x0][0x144] ;  /* 0x00005100ff0f7b82 */ /* 0x000ea20000000800 */
[----:B------:R-:W-:Y:S01]  /*7310*/  IADD3 R6, P0, RZ, -R29, RZ ;  /* 0x8000001dff067210 */ /* 0x000fe20007f1e0ff */
[----:B------:R-:W-:Y:S01]  /*7320*/  ULDC.64 UR8, c[0x0][0x840] ;  /* 0x0002100000087ab9 */ /* 0x000fe20000000a00 */
[----:B0-----:R-:W-:Y:S01]  /*7330*/  I2FP.F32.U32 R7, R10 ;  /* 0x0000000a00077245 */ /* 0x001fe20000201000 */
[----:B------:R-:W-:Y:S02]  /*7340*/  ULDC UR6, c[0x0][0x808] ;  /* 0x0002020000067ab9 */ /* 0x000fe40000000800 */
[----:B------:R-:W-:Y:S01]  /*7350*/  IMAD.X R3, RZ, RZ, ~R3, P0 ;  /* 0x000000ffff037224 */ /* 0x000fe200000e0e03 */
[----:B------:R-:W-:Y:S01]  /*7360*/  ISETP.NE.U32.AND P0, PT, RZ, UR8, PT ;  /* 0x00000008ff007c0c */ /* 0x000fe2000bf05070 */
[----:B------:R-:W-:Y:S01]  /*7370*/  IMAD.WIDE.U32 R4, R6, UR4, R16 ;  /* 0x0000000406047c25 */ /* 0x000fe2000f8e0010 */
[----:B------:R-:W0:Y:S02]  /*7380*/  LDC R9, c[0x0][0x148] ;  /* 0x00005200ff097b82 */ /* 0x000e240000000800 */
[----:B------:R-:W-:Y:S01]  /*7390*/  ISETP.NE.AND.EX P0, PT, RZ, UR9, PT, P0 ;  /* 0x00000009ff007c0c */ /* 0x000fe2000bf05300 */
[----:B------:R-:W-:Y:S01]  /*73a0*/  IMAD R3, R3, UR4, RZ ;  /* 0x0000000403037c24 */ /* 0x000fe2000f8e02ff */
[----:B------:R-:W-:-:S02]  /*73b0*/  ULDC UR4, c[0x0][0x150] ;  /* 0x0000540000047ab9 */ /* 0x000fc40000000800 */
[----:B------:R-:W-:Y:S01]  /*73c0*/  FMUL R7, R7, UR4 ;  /* 0x0000000407077c20 */ /* 0x000fe20008400000 */
[----:B------:R-:W-:Y:S01]  /*73d0*/  IMAD R3, R6, UR5, R3 ;  /* 0x0000000506037c24 */ /* 0x000fe2000f8e0203 */
[----:B------:R-:W-:Y:S01]  /*73e0*/  ULDC UR4, c[0x0][0x818] ;  /* 0x0002060000047ab9 */ /* 0x000fe20000000800 */
[----:B------:R-:W-:Y:S02]  /*73f0*/  ULDC UR5, c[0x0][0x154] ;  /* 0x0000550000057ab9 */ /* 0x000fe40000000800 */
[----:B------:R-:W-:Y:S01]  /*7400*/  IMAD.IADD R5, R5, 0x1, R3 ;  /* 0x0000000105057824 */ /* 0x000fe200078e0203 */
[----:B------:R-:W3:Y:S04]  /*7410*/  F2I.U32.TRUNC.NTZ R7, R7 ;  /* 0x0000000700077305 */ /* 0x000ee8000020f000 */
[----:B------:R-:W-:-:S02]  /*7420*/  SHF.R.U64 R3, R4, UR4, R5 ;  /* 0x0000000404037c19 */ /* 0x000fc40008001205 */
[----:B-1----:R-:W-:-:S05]  /*7430*/  I2FP.F32.U32 R4, R0 ;  /* 0x0000000000047245 */ /* 0x002fca0000201000 */
[----:B------:R-:W-:Y:S01]  /*7440*/  FMUL R12, R4, UR5 ;  /* 0x00000005040c7c20 */ /* 0x000fe20008400000 */
[----:B------:R-:W-:Y:S01]  /*7450*/  SHF.R.U32.HI R4, RZ, UR4, R5 ;  /* 0x00000004ff047c19 */ /* 0x000fe20008011605 */
[----:B------:R-:W-:Y:S01]  /*7460*/  ULDC UR4, c[0x0][0x858] ;  /* 0x0002160000047ab9 */ /* 0x000fe20000000800 */
[----:B---3--:R-:W-:Y:S02]  /*7470*/  IMAD.MOV R7, RZ, RZ, -R7 ;  /* 0x000000ffff077224 */ /* 0x008fe400078e0a07 */
[--C-:B------:R-:W-:Y:S01]  /*7480*/  SHF.R.U64 R11, R3, UR6, R4.reuse ;  /* 0x00000006030b7c19 */ /* 0x100fe20008001204 */
[----:B------:R-:W1:Y:S01]  /*7490*/  F2I.U32.TRUNC.NTZ R12, R12 ;  /* 0x0000000c000c7305 */ /* 0x000e62000020f000 */
[----:B------:R-:W-:Y:S01]  /*74a0*/  SHF.R.U32.HI R4, RZ, UR6, R4 ;  /* 0x00000006ff047c19 */ /* 0x000fe20008011604 */
[----:B--2---:R-:W-:-:S03]  /*74b0*/  IMAD R10, R15, R7, R10 ;  /* 0x000000070f0a7224 */ /* 0x004fc600078e020a */
[--C-:B------:R-:W-:Y:S02]  /*74c0*/  SHF.R.U64 R8, R11, UR4, R4.reuse ;  /* 0x000000040b087c19 */ /* 0x100fe40008001204 */
[----:B------:R-:W-:-:S03]  /*74d0*/  SHF.R.U32.HI R13, RZ, UR4, R4 ;  /* 0x00000004ff0d7c19 */ /* 0x000fc60008011604 */
[----:B------:R-:W-:Y:S02]  /*74e0*/  IMAD.MOV.U32 R4, RZ, RZ, R8 ;  /* 0x000000ffff047224 */ /* 0x000fe400078e0008 */
[----:B------:R-:W-:Y:S01]  /*74f0*/  IMAD.MOV.U32 R5, RZ, RZ, R13 ;  /* 0x000000ffff057224 */ /* 0x000fe200078e000d */
[----:B01----:R-:W-:Y:S06]  /*7500*/  @!P0 BRA `(.L_x_128) ;  /* 0x0000000000288947 */ /* 0x003fec0003800000 */
[----:B------:R-:W-:Y:S02]  /*7510*/  ULDC UR4, c[0x0][0x84c] ;  /* 0x0002130000047ab9 */ /* 0x000fe40000000800 */
[----:B------:R-:W-:-:S05]  /*7520*/  IADD3 R5, P0, R8, UR4, RZ ;  /* 0x0000000408057c10 */ /* 0x000fca000ff1e0ff */
[----:B------:R-:W-:-:S04]  /*7530*/  IMAD.X R13, RZ, RZ, R13, P0 ;  /* 0x000000ffff0d7224 */ /* 0x000fc800000e060d */
[----:B------:R-:W-:-:S04]  /*7540*/  IMAD.WIDE.U32 R6, R13, UR8, RZ ;  /* 0x000000080d067c25 */ /* 0x000fc8000f8e00ff */
[----:B------:R-:W-:-:S04]  /*7550*/  IMAD.WIDE.U32 R6, P0, R5, UR9, R6 ;  /* 0x0000000905067c25 */ /* 0x000fc8000f800006 */
[----:B------:R-:W-:-:S04]  /*7560*/  IMAD.WIDE.U32 R4, R5, UR8, RZ ;  /* 0x0000000805047c25 */ /* 0x000fc8000f8e00ff */
[----:B------:R-:W-:Y:S01]  /*7570*/  IMAD.MOV.U32 R4, RZ, RZ, R7 ;  /* 0x000000ffff047224 */ /* 0x000fe200078e0007 */
[----:B------:R-:W-:Y:S01]  /*7580*/  IADD3 RZ, P1, R5, R6, RZ ;  /* 0x0000000605ff7210 */ /* 0x000fe20007f3e0ff */
[----:B------:R-:W-:-:S04]  /*7590*/  IMAD.X R5, RZ, RZ, RZ, P0 ;  /* 0x000000ffff057224 */ /* 0x000fc800000e06ff */
[----:B------:R-:W-:-:S08]  /*75a0*/  IMAD.WIDE.U32.X R4, R13, UR9, R4, P1 ;  /* 0x000000090d047c25 */ /* 0x000fd000088e0404 */
.L_x_128:
[----:B------:R-:W-:Y:S01]  /*75b0*/  ISETP.NE.AND P0, PT, R2, 0x1, PT ;  /* 0x000000010200780c */ /* 0x000fe20003f05270 */
[----:B------:R-:W-:Y:S01]  /*75c0*/  ULDC UR4, c[0x0][0x848] ;  /* 0x0002120000047ab9 */ /* 0x000fe20000000800 */
[----:B------:R-:W-:Y:S01]  /*75d0*/  LOP3.LUT R11, R11, UR42, RZ, 0xc0, !PT ;  /* 0x0000002a0b0b7c12 */ /* 0x000fe2000f8ec0ff */
[----:B------:R-:W-:Y:S01]  /*75e0*/  IMAD.MOV R12, RZ, RZ, -R12 ;  /* 0x000000ffff0c7224 */ /* 0x000fe200078e0a0c */
[----:B------:R-:W-:Y:S01]  /*75f0*/  SHF.R.U64 R4, R4, UR4, R5 ;  /* 0x0000000404047c19 */ /* 0x000fe20008001205 */
[----:B------:R-:W-:Y:S01]  /*7600*/  ULDC UR4, c[0x0][0x838] ;  /* 0x00020e0000047ab9 */ /* 0x000fe20000000800 */
[----:B------:R-:W-:Y:S01]  /*7610*/  LOP3.LUT R31, R3, UR40, RZ, 0xc0, !PT ;  /* 0x00000028031f7c12 */ /* 0x000fe2000f8ec0ff */
[----:B------:R-:W-:Y:S02]  /*7620*/  ULDC UR5, c[0x0][0x810] ;  /* 0x0002040000057ab9 */ /* 0x000fe40000000800 */
[----:B------:R-:W-:Y:S02]  /*7630*/  IMAD.MOV R5, RZ, RZ, -R4 ;  /* 0x000000ffff057224 */ /* 0x000fe400078e0a04 */
[----:B------:R-:W-:-:S02]  /*7640*/  IMAD R11, R4, UR41, R11 ;  /* 0x00000029040b7c24 */ /* 0x000fc4000f8e020b */
[----:B------:R-:W-:Y:S02]  /*7650*/  @P0 IMAD R10, R9, R12, R0 ;  /* 0x0000000c090a0224 */ /* 0x000fe400078e0200 */
[----:B------:R-:W-:Y:S01]  /*7660*/  IMAD R8, R5, UR4, R8 ;  /* 0x0000000405087c24 */ /* 0x000fe2000f8e0208 */
[----:B------:R-:W-:Y:S01]  /*7670*/  ULDC UR4, c[0x0][0x800] ;  /* 0x0002000000047ab9 */ /* 0x000fe20000000800 */
[----:B------:R-:W-:Y:S02]  /*7680*/  IMAD R10, R11, UR5, R10 ;  /* 0x000000050b0a7c24 */ /* 0x000fe4000f8e020a */
[----:B------:R-:W-:Y:S02]  /*7690*/  IMAD R31, R8, UR4, R31 ;  /* 0x00000004081f7c24 */ /* 0x000fe4000f8e021f */
[----:B------:R-:W-:-:S03]  /*76a0*/  IMAD.MOV.U32 R0, RZ, RZ, 0x1 ;  /* 0x00000001ff007424 */ /* 0x000fc600078e00ff */
[----:B------:R-:W-:Y:S02]  /*76b0*/  SEL R30, R31, R10, !P0 ;  /* 0x0000000a1f1e7207 */ /* 0x000fe40004000000 */
[----:B------:R-:W-:-:S07]  /*76c0*/  SEL R31, R10, R31, !P0 ;  /* 0x0000001f0a1f7207 */ /* 0x000fce0004000000 */
.L_x_126:
[----:B------:R-:W-:Y:S05]  /*76d0*/  BSYNC B0 ;  /* 0x0000000000007941 */ /* 0x000fea0003800000 */
.L_x_125:
[----:B------:R-:W-:-:S13]  /*76e0*/  LOP3.LUT P0, RZ, R0, 0xff, RZ, 0xc0, !PT ;  /* 0x000000ff00ff7812 */ /* 0x000fda000780c0ff */
[----:B------:R-:W-:Y:S05]  /*76f0*/  @P0 BRA `(.L_x_129) ;  /* 0xfffffff000980947 */ /* 0x000fea000383ffff */
[----:B------:R-:W-:Y:S05]  /*7700*/  BSYNC B6 ;  /* 0x0000000000067941 */ /* 0x000fea0003800000 */
.L_x_112:
[----:B------:R-:W-:-:S03]  /*7710*/  UMOV UR4, 0xffffffff ;  /* 0xffffffff00047882 */ /* 0x000fc60000000000 */
[----:B------:R-:W-:Y:S05]  /*7720*/  BRA.DIV UR4, `(.L_x_130) ;  /* 0x0000000a04ac7947 */ /* 0x000fea000b800000 */
[----:B------:R-:W-:-:S13]  /*7730*/  ELECT P6, URZ, PT ;  /* 0x00000000003f782f */ /* 0x000fda00038c0000 */
.L_x_156:
[----:B------:R-:W-:Y:S04]  /*7740*/  BSSY B0, `(.L_x_131) ;  /* 0x0000085000007945 */ /* 0x000fe80003800000 */
[----:B------:R-:W-:Y:S05]  /*7750*/  @!P6 BRA `(.L_x_132) ;  /* 0x00000008000ce947 */ /* 0x000fea0003800000 */
[----:B------:R-:W-:-:S04]  /*7760*/  LOP3.LUT R19, R19, 0x2, RZ, 0xfc, !PT ;  /* 0x0000000213137812 */ /* 0x000fc800078efcff */
[----:B------:R-:W-:-:S13]  /*7770*/  ISETP.NE.AND P0, PT, R19, 0x3, PT ;  /* 0x000000031300780c */ /* 0x000fda0003f05270 */
[----:B------:R-:W-:Y:S05]  /*7780*/  @!P0 BRA `(.L_x_133) ;  /* 0x0000000000048947 */ /* 0x000fea0003800000 */
[----:B------:R-:W-:Y:S01]  /*7790*/  BPT.TRAP 0x1 ;  /* 0x000000040000795c */ /* 0x000fe20000300000 */
.L_x_133:
[----:B------:R-:W0:Y:S01]  /*77a0*/  S2R R3, SR_CgaCtaId ;  /* 0x0000000000037919 */ /* 0x000e220000008800 */
[----:B------:R-:W-:Y:S02]  /*77b0*/  MOV R0, 0x400 ;  /* 0x0000040000007802 */ /* 0x000fe40000000f00 */
[----:B------:R-:W-:Y:S02]  /*77c0*/  SHF.L.U32 R2, R27, 0x1f, RZ ;  /* 0x0000001f1b027819 */ /* 0x000fe400000006ff */
[----:B0-----:R-:W-:-:S05]  /*77d0*/  LEA R3, R3, R0, 0x18 ;  /* 0x0000000003037211 */ /* 0x001fca00078ec0ff */
[----:B------:R-:W-:-:S04]  /*77e0*/  VIADD R3, R3, 0x70 ;  /* 0x0000007003037836 */ /* 0x000fc80000000000 */
[C---:B------:R-:W-:Y:S02]  /*77f0*/  IMAD R5, R28.reuse, 0x8, R3 ;  /* 0x000000081c057824 */ /* 0x040fe400078e0203 */
[----:B------:R-:W-:Y:S02]  /*7800*/  VIADD R28, R28, 0x1 ;  /* 0x000000011c1c7836 */ /* 0x000fe40000000000 */
[----:B------:R-:W0:Y:S03]  /*7810*/  SYNCS.PHASECHK.TRANS64.TRYWAIT P0, [R5+URZ], R2 ;  /* 0x00000002050075a7 */ /* 0x000e26000800017f */
[----:B------:R-:W-:-:S04]  /*7820*/  ISETP.NE.AND P1, PT, R28, 0xe, PT ;  /* 0x0000000e1c00780c */ /* 0x000fc80003f25270 */
[----:B------:R-:W-:Y:S02]  /*7830*/  SEL R0, RZ, 0x1, P1 ;  /* 0x00000001ff007807 */ /* 0x000fe40000800000 */
[----:B------:R-:W-:Y:S02]  /*7840*/  SEL R28, R28, RZ, P1 ;  /* 0x000000ff1c1c7207 */ /* 0x000fe40000800000 */
[----:B------:R-:W-:-:S03]  /*7850*/  LOP3.LUT R27, R27, R0, RZ, 0x3c, !PT ;  /* 0x000000001b1b7212 */ /* 0x000fc600078e3cff */
[----:B------:R-:W-:Y:S01]  /*7860*/  IMAD R7, R28, 0x8, R3 ;  /* 0x000000081c077824 */ /* 0x000fe200078e0203 */
[----:B------:R-:W-:Y:S01]  /*7870*/  SHF.L.U32 R4, R27, 0x1f, RZ ;  /* 0x0000001f1b047819 */ /* 0x000fe200000006ff */
[----:B0-----:R-:W-:Y:S06]  /*7880*/  @!P0 BRA `(.L_x_134) ;  /* 0x0000000800748947 */ /* 0x001fec0003800000 */
.L_x_157:
[----:B------:R-:W1:Y:S01]  /*7890*/  SYNCS.PHASECHK.TRANS64.TRYWAIT P0, [R7+URZ], R4 ;  /* 0x00000004070075a7 */ /* 0x000e62000800017f */
[----:B------:R-:W-:-:S05]  /*78a0*/  VIADD R0, R28, 0x1 ;  /* 0x000000011c007836 */ /* 0x000fca0000000000 */
[----:B------:R-:W-:-:S04]  /*78b0*/  ISETP.NE.AND P1, PT, R0, 0xe, PT ;  /* 0x0000000e0000780c */ /* 0x000fc80003f25270 */
[----:B0-----:R-:W-:Y:S02]  /*78c0*/  SEL R2, RZ, 0x1, P1 ;  /* 0x00000001ff027807 */ /* 0x001fe40000800000 */
[----:B------:R-:W-:Y:S02]  /*78d0*/  SEL R0, R0, RZ, P1 ;  /* 0x000000ff00007207 */ /* 0x000fe40000800000 */
[----:B------:R-:W-:-:S03]  /*78e0*/  LOP3.LUT R27, R27, R2, RZ, 0x3c, !PT ;  /* 0x000000021b1b7212 */ /* 0x000fc600078e3cff */
[----:B------:R-:W-:Y:S01]  /*78f0*/  IMAD R6, R0, 0x8, R3 ;  /* 0x0000000800067824 */ /* 0x000fe200078e0203 */
[----:B------:R-:W-:Y:S01]  /*7900*/  SHF.L.U32 R5, R27, 0x1f, RZ ;  /* 0x0000001f1b057819 */ /* 0x000fe200000006ff */
[----:B-1----:R-:W-:Y:S06]  /*7910*/  @!P0 BRA `(.L_x_135) ;  /* 0x0000000800648947 */ /* 0x002fec0003800000 */
.L_x_158:
[----:B------:R-:W1:Y:S01]  /*7920*/  SYNCS.PHASECHK.TRANS64.TRYWAIT P0, [R6+URZ], R5 ;  /* 0x00000005060075a7 */ /* 0x000e62000800017f */
[----:B------:R-:W-:-:S05]  /*7930*/  VIADD R0, R0, 0x1 ;  /* 0x0000000100007836 */ /* 0x000fca0000000000 */
[----:B------:R-:W-:-:S04]  /*7940*/  ISETP.NE.AND P1, PT, R0, 0xe, PT ;  /* 0x0000000e0000780c */ /* 0x000fc80003f25270 */
[----:B------:R-:W-:Y:S02]  /*7950*/  SEL R2, RZ, 0x1, P1 ;  /* 0x00000001ff027807 */ /* 0x000fe40000800000 */
[----:B------:R-:W-:Y:S02]  /*7960*/  SEL R0, R0, RZ, P1 ;  /* 0x000000ff00007207 */ /* 0x000fe40000800000 */
[----:B------:R-:W-:-:S03]  /*7970*/  LOP3.LUT R27, R27, R2, RZ, 0x3c, !PT ;  /* 0x000000021b1b7212 */ /* 0x000fc600078e3cff */
[----:B0-----:R-:W-:Y:S01]  /*7980*/  IMAD R7, R0, 0x8, R3 ;  /* 0x0000000800077824 */ /* 0x001fe200078e0203 */
[----:B------:R-:W-:Y:S01]  /*7990*/  SHF.L.U32 R4, R27, 0x1f, RZ ;  /* 0x0000001f1b047819 */ /* 0x000fe200000006ff */
[----:B-1----:R-:W-:Y:S06]  /*79a0*/  @!P0 BRA `(.L_x_136) ;  /* 0x0000000800548947 */ /* 0x002fec0003800000 */
.L_x_159:
        /* <DEDUP_REMOVED lines=9> */
.L_x_160:
        /* <DEDUP_REMOVED lines=9> */
.L_x_161:
        /* <DEDUP_REMOVED lines=9> */
.L_x_162:
        /* <DEDUP_REMOVED lines=9> */
.L_x_163:
        /* <DEDUP_REMOVED lines=9> */
.L_x_164:
        /* <DEDUP_REMOVED lines=9> */
.L_x_165:
        /* <DEDUP_REMOVED lines=9> */
.L_x_166:
        /* <DEDUP_REMOVED lines=9> */
.L_x_167:
        /* <DEDUP_REMOVED lines=9> */
.L_x_168:
[----:B------:R-:W1:Y:S01]  /*7ec0*/  SYNCS.PHASECHK.TRANS64.TRYWAIT P0, [R6+URZ], R5 ;  /* 0x00000005060075a7 */ /* 0x000e62000800017f */
[----:B------:R-:W-:-:S05]  /*7ed0*/  VIADD R0, R0, 0x1 ;  /* 0x0000000100007836 */ /* 0x000fca0000000000 */
[----:B------:R-:W-:-:S04]  /*7ee0*/  ISETP.NE.AND P1, PT, R0, 0xe, PT ;  /* 0x0000000e0000780c */ /* 0x000fc80003f25270 */
[----:B------:R-:W-:Y:S02]  /*7ef0*/  SEL R2, RZ, 0x1, P1 ;  /* 0x00000001ff027807 */ /* 0x000fe40000800000 */
[----:B------:R-:W-:Y:S02]  /*7f00*/  SEL R0, R0, RZ, P1 ;  /* 0x000000ff00007207 */ /* 0x000fe40000800000 */
[----:B------:R-:W-:Y:S01]  /*7f10*/  LOP3.LUT R2, R27, R2, RZ, 0x3c, !PT ;  /* 0x000000021b027212 */ /* 0x000fe200078e3cff */
[----:B-1----:R-:W-:Y:S06]  /*7f20*/  @!P0 BRA `(.L_x_146) ;  /* 0x0000000400bc8947 */ /* 0x002fec0003800000 */
.L_x_169:
[----:B------:R-:W-:Y:S01]  /*7f30*/  IMAD R3, R0, 0x8, R3 ;  /* 0x0000000800037824 */ /* 0x000fe200078e0203 */
[----:B------:R-:W-:-:S07]  /*7f40*/  SHF.L.U32 R0, R2, 0x1f, RZ ;  /* 0x0000001f02007819 */ /* 0x000fce00000006ff */
.L_x_147:
[----:B--2---:R2:W3:Y:S02]  /*7f50*/  SYNCS.PHASECHK.TRANS64.TRYWAIT P0, [R3+URZ], R0 ;  /* 0x00000000030075a7 */ /* 0x0044e4000800017f */
[----:B---3--:R-:W-:Y:S05]  /*7f60*/  @!P0 NANOSLEEP.SYNCS 0x989680 ;  /* 0x009896800000895d */ /* 0x008fea0003900000 */
[----:B------:R-:W3:Y:S02]  /*7f70*/  @!P0 SYNCS.PHASECHK.TRANS64 P0, [R3+URZ], R0 ;  /* 0x00000000030085a7 */ /* 0x000ee4000800007f */
[----:B---3--:R-:W-:Y:S05]  /*7f80*/  @!P0 BRA `(.L_x_147) ;  /* 0xfffffffc00f08947 */ /* 0x008fea000383ffff */
.L_x_132:
[----:B------:R-:W-:Y:S05]  /*7f90*/  BSYNC B0 ;  /* 0x0000000000007941 */ /* 0x000fea0003800000 */
.L_x_131:
[----:B------:R-:W-:Y:S05]  /*7fa0*/  EXIT ;  /* 0x000000000000794d */ /* 0x000fea0003800000 */
.L_x_15:
[----:B------:R-:W-:Y:S02]  /*7fb0*/  IMAD.MOV.U32 R12, RZ, RZ, RZ ;  /* 0x000000ffff0c7224 */ /* 0x000fe400078e00ff */
[----:B------:R-:W-:Y:S02]  /*7fc0*/  IMAD.MOV.U32 R11, RZ, RZ, 0x1f ;  /* 0x0000001fff0b7424 */ /* 0x000fe400078e00ff */
[----:B------:R-:W-:-:S07]  /*7fd0*/  IMAD.MOV.U32 R15, RZ, RZ, -0x1 ;  /* 0xffffffffff0f7424 */ /* 0x000fce00078e00ff */
[----:B012--5:R-:W-:Y:S05]  /*7fe0*/  WARPSYNC.COLLECTIVE R15, `(.L_x_148) ;  /* 0x000000000f087348 */ /* 0x027fea0003c00000 */
[----:B------:R3:W4:Y:S02]  /*7ff0*/  SHFL.IDX P6, R14, R13, R12, R11 ;  /* 0x0000000c0d0e7389 */ /* 0x00072400000c000b */
[----:B012345:R-:W-:Y:S01]  /*8000*/  ENDCOLLECTIVE ;  /* 0x000000000000791b */ /* 0x03ffe20003800000 */
.L_x_148:
[----:B------:R-:W-:Y:S05]  /*8010*/  BRA `(.L_x_149) ;  /* 0xffffff9000907947 */ /* 0x000fea000383ffff */
.L_x_19:
[----:B-1----:R1:W3:Y:S02]  /*8020*/  SYNCS.PHASECHK.TRANS64.TRYWAIT P1, [R5+URZ], R0 ;  /* 0x00000000050075a7 */ /* 0x0022e4000802017f */
[----:B---3--:R-:W-:Y:S05]  /*8030*/  @!P1 NANOSLEEP.SYNCS 0x989680 ;  /* 0x009896800000995d */ /* 0x008fea0003900000 */
[----:B------:R-:W3:Y:S02]  /*8040*/  @!P1 SYNCS.PHASECHK.TRANS64 P1, [R5+URZ], R0 ;  /* 0x00000000050095a7 */ /* 0x000ee4000802007f */
[----:B---3--:R-:W-:Y:S05]  /*8050*/  @!P1 BRA `(.L_x_19) ;  /* 0xfffffffc00f09947 */ /* 0x008fea000383ffff */
[----:B------:R-:W-:Y:S05]  /*8060*/  BRA `(.L_x_18) ;  /* 0xffffff9000bc7947 */ /* 0x000fea000383ffff */
.L_x_24:
[----:B0-----:R0:W1:Y:S02]  /*8070*/  SYNCS.PHASECHK.TRANS64.TRYWAIT P1, [R8+URZ], R59 ;  /* 0x0000003b080075a7 */ /* 0x001064000802017f */
[----:B-1----:R-:W-:Y:S05]  /*8080*/  @!P1 NANOSLEEP.SYNCS 0x989680 ;  /* 0x009896800000995d */ /* 0x002fea0003900000 */
[----:B------:R-:W1:Y:S02]  /*8090*/  @!P1 SYNCS.PHASECHK.TRANS64 P1, [R8+URZ], R59 ;  /* 0x0000003b080095a7 */ /* 0x000e64000802007f */
[----:B-1----:R-:W-:Y:S05]  /*80a0*/  @!P1 BRA `(.L_x_24) ;  /* 0xfffffffc00f09947 */ /* 0x002fea000383ffff */
[----:B------:R-:W-:Y:S05]  /*80b0*/  BRA `(.L_x_23) ;  /* 0xffffff9c00287947 */ /* 0x000fea000383ffff */
.L_x_33:
[----:B-1----:R1:W2:Y:S02]  /*80c0*/  SYNCS.PHASECHK.TRANS64.TRYWAIT P1, [R59+URZ], R62 ;  /* 0x0000003e3b0075a7 */ /* 0x0022a4000802017f */
[----:B--2---:R-:W-:Y:S05]  /*80d0*/  @!P1 NANOSLEEP.SYNCS 0x989680 ;  /* 0x009896800000995d */ /* 0x004fea0003900000 */
[----:B------:R-:W2:Y:S02]  /*80e0*/  @!P1 SYNCS.PHASECHK.TRANS64 P1, [R59+URZ], R62 ;  /* 0x0000003e3b0095a7 */ /* 0x000ea4000802007f */
[----:B--2---:R-:W-:Y:S05]  /*80f0*/  @!P1 BRA `(.L_x_33) ;  /* 0xfffffffc00f09947 */ /* 0x004fea000383ffff */
[----:B------:R-:W-:Y:S05]  /*8100*/  BRA `(.L_x_32) ;  /* 0xffffffa400a87947 */ /* 0x000fea000383ffff */
.L_x_117:
[----:B0-----:R0:W2:Y:S02]  /*8110*/  SYNCS.PHASECHK.TRANS64.TRYWAIT P0, [R7+URZ+0x70], R4 ;  /* 0x00007004070075a7 */ /* 0x0010a4000800017f */
[----:B--2---:R-:W-:Y:S05]  /*8120*/  @!P0 NANOSLEEP.SYNCS 0x989680 ;  /* 0x009896800000895d */ /* 0x004fea0003900000 */
[----:B------:R-:W2:Y:S02]  /*8130*/  @!P0 SYNCS.PHASECHK.TRANS64 P0, [R7+URZ+0x70], R4 ;  /* 0x00007004070085a7 */ /* 0x000ea4000800007f */
[----:B--2---:R-:W-:Y:S05]  /*8140*/  @!P0 BRA `(.L_x_117) ;  /* 0xfffffffc00f08947 */ /* 0x004fea000383ffff */
[----:B------:R-:W-:Y:S05]  /*8150*/  BRA `(.L_x_150) ;  /* 0xffffffe800e87947 */ /* 0x000fea000383ffff */
.L_x_121:
[----:B------:R-:W-:Y:S01]  /*8160*/  BSSY B1, `(.L_x_151) ;  /* 0x0000006000017945 */ /* 0x000fe20003800000 */
[----:B------:R-:W-:-:S07]  /*8170*/  IMAD.MOV.U32 R15, RZ, RZ, -0x1 ;  /* 0xffffffffff0f7424 */ /* 0x000fce00078e00ff */
[----:B------:R-:W-:Y:S05]  /*8180*/  WARPSYNC.COLLECTIVE R15, `(.L_x_152) ;  /* 0x000000000f0c7348 */ /* 0x000fea0003c00000 */
[----:B------:R-:W-:Y:S02]  /*8190*/  ELECT P6, UR62, PT ;  /* 0x00000000003e782f */ /* 0x000fe400038c0000 */
[----:B------:R-:W-:Y:S01]  /*81a0*/  MOV R14, UR62 ;  /* 0x0000003e000e7c02 */ /* 0x000fe20008000f00 */
[----:B------:R-:W-:Y:S10]  /*81b0*/  ENDCOLLECTIVE ;  /* 0x000000000000791b */ /* 0x000ff40003800000 */
.L_x_152:
[----:B------:R-:W-:Y:S05]  /*81c0*/  BSYNC B1 ;  /* 0x0000000000017941 */ /* 0x000fea0003800000 */
.L_x_151:
[----:B------:R-:W-:Y:S05]  /*81d0*/  BRA `(.L_x_153) ;  /* 0xffffffec00047947 */ /* 0x000fea000383ffff */
.L_x_130:
[----:B------:R-:W-:Y:S01]  /*81e0*/  BSSY B0, `(.L_x_154) ;  /* 0x0000006000007945 */ /* 0x000fe20003800000 */
[----:B------:R-:W-:-:S07]  /*81f0*/  IMAD.MOV.U32 R15, RZ, RZ, -0x1 ;  /* 0xffffffffff0f7424 */ /* 0x000fce00078e00ff */
[----:B------:R-:W-:Y:S05]  /*8200*/  WARPSYNC.COLLECTIVE R15, `(.L_x_155) ;  /* 0x000000000f0c7348 */ /* 0x000fea0003c00000 */
[----:B------:R-:W-:Y:S02]  /*8210*/  ELECT P6, UR62, PT ;  /* 0x00000000003e782f */ /* 0x000fe400038c0000 */
[----:B------:R-:W-:Y:S01]  /*8220*/  MOV R14, UR62 ;  /* 0x0000003e000e7c02 */ /* 0x000fe20008000f00 */
[----:B------:R-:W-:Y:S10]  /*8230*/  ENDCOLLECTIVE ;  /* 0x000000000000791b */ /* 0x000ff40003800000 */
.L_x_155:
[----:B------:R-:W-:Y:S05]  /*8240*/  BSYNC B0 ;  /* 0x0000000000007941 */ /* 0x000fea0003800000 */
.L_x_154:
[----:B------:R-:W-:Y:S05]  /*8250*/  BRA `(.L_x_156) ;  /* 0xfffffff400387947 */ /* 0x000fea000383ffff */
.L_x_134:
[----:B0-----:R0:W1:Y:S02]  /*8260*/  SYNCS.PHASECHK.TRANS64.TRYWAIT P0, [R5+URZ], R2 ;  /* 0x00000002050075a7 */ /* 0x001064000800017f */
[----:B-1----:R-:W-:Y:S05]  /*8270*/  @!P0 NANOSLEEP.SYNCS 0x989680 ;  /* 0x009896800000895d */ /* 0x002fea0003900000 */
[----:B------:R-:W1:Y:S02]  /*8280*/  @!P0 SYNCS.PHASECHK.TRANS64 P0, [R5+URZ], R2 ;  /* 0x00000002050085a7 */ /* 0x000e64000800007f */
[----:B-1----:R-:W-:Y:S05]  /*8290*/  @!P0 BRA `(.L_x_134) ;  /* 0xfffffffc00f08947 */ /* 0x002fea000383ffff */
[----:B------:R-:W-:Y:S05]  /*82a0*/  BRA `(.L_x_157) ;  /* 0xfffffff400787947 */ /* 0x000fea000383ffff */
.L_x_135:
[----:B0-----:R0:W1:Y:S02]  /*82b0*/  SYNCS.PHASECHK.TRANS64.TRYWAIT P0, [R7+URZ], R4 ;  /* 0x00000004070075a7 */ /* 0x001064000800017f */
[----:B-1----:R-:W-:Y:S05]  /*82c0*/  @!P0 NANOSLEEP.SYNCS 0x989680 ;  /* 0x009896800000895d */ /* 0x002fea0003900000 */
[----:B------:R-:W1:Y:S02]  /*82d0*/  @!P0 SYNCS.PHASECHK.TRANS64 P0, [R7+URZ], R4 ;  /* 0x00000004070085a7 */ /* 0x000e64000800007f */
[----:B-1----:R-:W-:Y:S05]  /*82e0*/  @!P0 BRA `(.L_x_135) ;  /* 0xfffffffc00f08947 */ /* 0x002fea000383ffff */
[----:B------:R-:W-:Y:S05]  /*82f0*/  BRA `(.L_x_158) ;  /* 0xfffffff400887947 */ /* 0x000fea000383ffff */
.L_x_136:
[----:B0-----:R0:W1:Y:S02]  /*8300*/  SYNCS.PHASECHK.TRANS64.TRYWAIT P0, [R6+URZ], R5 ;  /* 0x00000005060075a7 */ /* 0x001064000800017f */
[----:B-1----:R-:W-:Y:S05]  /*8310*/  @!P0 NANOSLEEP.SYNCS 0x989680 ;  /* 0x009896800000895d */ /* 0x002fea0003900000 */
[----:B------:R-:W1:Y:S02]  /*8320*/  @!P0 SYNCS.PHASECHK.TRANS64 P0, [R6+URZ], R5 ;  /* 0x00000005060085a7 */ /* 0x000e64000800007f */
[----:B-1----:R-:W-:Y:S05]  /*8330*/  @!P0 BRA `(.L_x_136) ;  /* 0xfffffffc00f08947 */ /* 0x002fea000383ffff */
[----:B------:R-:W-:Y:S05]  /*8340*/  BRA `(.L_x_159) ;  /* 0xfffffff400987947 */ /* 0x000fea000383ffff */
.L_x_137:
[----:B0-----:R0:W1:Y:S02]  /*8350*/  SYNCS.PHASECHK.TRANS64.TRYWAIT P0, [R7+URZ], R4 ;  /* 0x00000004070075a7 */ /* 0x001064000800017f */
[----:B-1----:R-:W-:Y:S05]  /*8360*/  @!P0 NANOSLEEP.SYNCS 0x989680 ;  /* 0x009896800000895d */ /* 0x002fea0003900000 */
[----:B------:R-:W1:Y:S02]  /*8370*/  @!P0 SYNCS.PHASECHK.TRANS64 P0, [R7+URZ], R4 ;  /* 0x00000004070085a7 */ /* 0x000e64000800007f */
[----:B-1----:R-:W-:Y:S05]  /*8380*/  @!P0 BRA `(.L_x_137) ;  /* 0xfffffffc00f08947 */ /* 0x002fea000383ffff */
[----:B------:R-:W-:Y:S05]  /*8390*/  BRA `(.L_x_160) ;  /* 0xfffffff400a87947 */ /* 0x000fea000383ffff */
.L_x_138:
[----:B0-----:R0:W1:Y:S02]  /*83a0*/  SYNCS.PHASECHK.TRANS64.TRYWAIT P0, [R6+URZ], R5 ;  /* 0x00000005060075a7 */ /* 0x001064000800017f */
[----:B-1----:R-:W-:Y:S05]  /*83b0*/  @!P0 NANOSLEEP.SYNCS 0x989680 ;  /* 0x009896800000895d */ /* 0x002fea0003900000 */
[----:B------:R-:W1:Y:S02]  /*83c0*/  @!P0 SYNCS.PHASECHK.TRANS64 P0, [R6+URZ], R5 ;  /* 0x00000005060085a7 */ /* 0x000e64000800007f */
[----:B-1----:R-:W-:Y:S05]  /*83d0*/  @!P0 BRA `(.L_x_138) ;  /* 0xfffffffc00f08947 */ /* 0x002fea000383ffff */
[----:B------:R-:W-:Y:S05]  /*83e0*/  BRA `(.L_x_161) ;  /* 0xfffffff400b87947 */ /* 0x000fea000383ffff */
.L_x_139:
[----:B0-----:R0:W1:Y:S02]  /*83f0*/  SYNCS.PHASECHK.TRANS64.TRYWAIT P0, [R7+URZ], R4 ;  /* 0x00000004070075a7 */ /* 0x001064000800017f */
[----:B-1----:R-:W-:Y:S05]  /*8400*/  @!P0 NANOSLEEP.SYNCS 0x989680 ;  /* 0x009896800000895d */ /* 0x002fea0003900000 */
[----:B------:R-:W1:Y:S02]  /*8410*/  @!P0 SYNCS.PHASECHK.TRANS64 P0, [R7+URZ], R4 ;  /* 0x00000004070085a7 */ /* 0x000e64000800007f */
[----:B-1----:R-:W-:Y:S05]  /*8420*/  @!P0 BRA `(.L_x_139) ;  /* 0xfffffffc00f08947 */ /* 0x002fea000383ffff */
[----:B------:R-:W-:Y:S05]  /*8430*/  BRA `(.L_x_162) ;  /* 0xfffffff400c87947 */ /* 0x000fea000383ffff */
.L_x_140:
[----:B0-----:R0:W1:Y:S02]  /*8440*/  SYNCS.PHASECHK.TRANS64.TRYWAIT P0, [R6+URZ], R5 ;  /* 0x00000005060075a7 */ /* 0x001064000800017f */
[----:B-1----:R-:W-:Y:S05]  /*8450*/  @!P0 NANOSLEEP.SYNCS 0x989680 ;  /* 0x009896800000895d */ /* 0x002fea0003900000 */
[----:B------:R-:W1:Y:S02]  /*8460*/  @!P0 SYNCS.PHASECHK.TRANS64 P0, [R6+URZ], R5 ;  /* 0x00000005060085a7 */ /* 0x000e64000800007f */
[----:B-1----:R-:W-:Y:S05]  /*8470*/  @!P0 BRA `(.L_x_140) ;  /* 0xfffffffc00f08947 */ /* 0x002fea000383ffff */
[----:B------:R-:W-:Y:S05]  /*8480*/  BRA `(.L_x_163) ;  /* 0xfffffff400d87947 */ /* 0x000fea000383ffff */
.L_x_141:
[----:B0-----:R0:W1:Y:S02]  /*8490*/  SYNCS.PHASECHK.TRANS64.TRYWAIT P0, [R7+URZ], R4 ;  /* 0x00000004070075a7 */ /* 0x001064000800017f */
[----:B-1----:R-:W-:Y:S05]  /*84a0*/  @!P0 NANOSLEEP.SYNCS 0x989680 ;  /* 0x009896800000895d */ /* 0x002fea0003900000 */
[----:B------:R-:W1:Y:S02]  /*84b0*/  @!P0 SYNCS.PHASECHK.TRANS64 P0, [R7+URZ], R4 ;  /* 0x00000004070085a7 */ /* 0x000e64000800007f */
[----:B-1----:R-:W-:Y:S05]  /*84c0*/  @!P0 BRA `(.L_x_141) ;  /* 0xfffffffc00f08947 */ /* 0x002fea000383ffff */
[----:B------:R-:W-:Y:S05]  /*84d0*/  BRA `(.L_x_164) ;  /* 0xfffffff400e87947 */ /* 0x000fea000383ffff */
.L_x_142:
[----:B0-----:R0:W1:Y:S02]  /*84e0*/  SYNCS.PHASECHK.TRANS64.TRYWAIT P0, [R6+URZ], R5 ;  /* 0x00000005060075a7 */ /* 0x001064000800017f */
[----:B-1----:R-:W-:Y:S05]  /*84f0*/  @!P0 NANOSLEEP.SYNCS 0x989680 ;  /* 0x009896800000895d */ /* 0x002fea0003900000 */
[----:B------:R-:W1:Y:S02]  /*8500*/  @!P0 SYNCS.PHASECHK.TRANS64 P0, [R6+URZ], R5 ;  /* 0x00000005060085a7 */ /* 0x000e64000800007f */
[----:B-1----:R-:W-:Y:S05]  /*8510*/  @!P0 BRA `(.L_x_142) ;  /* 0xfffffffc00f08947 */ /* 0x002fea000383ffff */
[----:B------:R-:W-:Y:S05]  /*8520*/  BRA `(.L_x_165) ;  /* 0xfffffff400f87947 */ /* 0x000fea000383ffff */
.L_x_143:
[----:B0-----:R0:W1:Y:S02]  /*8530*/  SYNCS.PHASECHK.TRANS64.TRYWAIT P0, [R7+URZ], R4 ;  /* 0x00000004070075a7 */ /* 0x001064000800017f */
[----:B-1----:R-:W-:Y:S05]  /*8540*/  @!P0 NANOSLEEP.SYNCS 0x989680 ;  /* 0x009896800000895d */ /* 0x002fea0003900000 */
[----:B------:R-:W1:Y:S02]  /*8550*/  @!P0 SYNCS.PHASECHK.TRANS64 P0, [R7+URZ], R4 ;  /* 0x00000004070085a7 */ /* 0x000e64000800007f */
[----:B-1----:R-:W-:Y:S05]  /*8560*/  @!P0 BRA `(.L_x_143) ;  /* 0xfffffffc00f08947 */ /* 0x002fea000383ffff */
[----:B------:R-:W-:Y:S05]  /*8570*/  BRA `(.L_x_166) ;  /* 0xfffffff800087947 */ /* 0x000fea000383ffff */
.L_x_144:
[----:B0-----:R0:W1:Y:S02]  /*8580*/  SYNCS.PHASECHK.TRANS64.TRYWAIT P0, [R6+URZ], R5 ;  /* 0x00000005060075a7 */ /* 0x001064000800017f */
[----:B-1----:R-:W-:Y:S05]  /*8590*/  @!P0 NANOSLEEP.SYNCS 0x989680 ;  /* 0x009896800000895d */ /* 0x002fea0003900000 */
[----:B------:R-:W1:Y:S02]  /*85a0*/  @!P0 SYNCS.PHASECHK.TRANS64 P0, [R6+URZ], R5 ;  /* 0x00000005060085a7 */ /* 0x000e64000800007f */
[----:B-1----:R-:W-:Y:S05]  /*85b0*/  @!P0 BRA `(.L_x_144) ;  /* 0xfffffffc00f08947 */ /* 0x002fea000383ffff */
[----:B------:R-:W-:Y:S05]  /*85c0*/  BRA `(.L_x_167) ;  /* 0xfffffff800187947 */ /* 0x000fea000383ffff */
.L_x_145:
[----:B0-----:R0:W1:Y:S02]  /*85d0*/  SYNCS.PHASECHK.TRANS64.TRYWAIT P0, [R7+URZ], R4 ;  /* 0x00000004070075a7 */ /* 0x001064000800017f */
[----:B-1----:R-:W-:Y:S05]  /*85e0*/  @!P0 NANOSLEEP.SYNCS 0x989680 ;  /* 0x009896800000895d */ /* 0x002fea0003900000 */
[----:B------:R-:W1:Y:S02]  /*85f0*/  @!P0 SYNCS.PHASECHK.TRANS64 P0, [R7+URZ], R4 ;  /* 0x00000004070085a7 */ /* 0x000e64000800007f */
[----:B-1----:R-:W-:Y:S05]  /*8600*/  @!P0 BRA `(.L_x_145) ;  /* 0xfffffffc00f08947 */ /* 0x002fea000383ffff */
[----:B------:R-:W-:Y:S05]  /*8610*/  BRA `(.L_x_168) ;  /* 0xfffffff800287947 */ /* 0x000fea000383ffff */
.L_x_146:
[----:B-1----:R1:W2:Y:S02]  /*8620*/  SYNCS.PHASECHK.TRANS64.TRYWAIT P0, [R6+URZ], R5 ;  /* 0x00000005060075a7 */ /* 0x0022a4000800017f */
[----:B--2---:R-:W-:Y:S05]  /*8630*/  @!P0 NANOSLEEP.SYNCS 0x989680 ;  /* 0x009896800000895d */ /* 0x004fea0003900000 */
[----:B------:R-:W2:Y:S02]  /*8640*/  @!P0 SYNCS.PHASECHK.TRANS64 P0, [R6+URZ], R5 ;  /* 0x00000005060085a7 */ /* 0x000ea4000800007f */
[----:B--2---:R-:W-:Y:S05]  /*8650*/  @!P0 BRA `(.L_x_146) ;  /* 0xfffffffc00f08947 */ /* 0x004fea000383ffff */
[----:B------:R-:W-:Y:S05]  /*8660*/  BRA `(.L_x_169) ;  /* 0xfffffff800307947 */ /* 0x000fea000383ffff */
.L_x_170:
[----:B------:R-:W-:-:S00]  /*8670*/  BRA `(.L_x_170) ;  /* 0xfffffffc00fc7947 */ /* 0x000fc0000383ffff */
[----:B------:R-:W-:-:S00]  /*8680*/  NOP ;  /* 0x0000000000007918 */ /* 0x000fc00000000000 */
[----:B------:R-:W-:-:S00]  /*8690*/  NOP ;  /* 0x0000000000007918 */ /* 0x000fc00000000000 */
[----:B------:R-:W-:-:S00]  /*86a0*/  NOP ;  /* 0x0000000000007918 */ /* 0x000fc00000000000 */
[----:B------:R-:W-:-:S00]  /*86b0*/  NOP ;  /* 0x0000000000007918 */ /* 0x000fc00000000000 */
[----:B------:R-:W-:-:S00]  /*86c0*/  NOP ;  /* 0x0000000000007918 */ /* 0x000fc00000000000 */
[----:B------:R-:W-:-:S00]  /*86d0*/  NOP ;  /* 0x0000000000007918 */ /* 0x000fc00000000000 */
[----:B------:R-:W-:-:S00]  /*86e0*/  NOP ;  /* 0x0000000000007918 */ /* 0x000fc00000000000 */
[----:B------:R-:W-:-:S00]  /*86f0*/  NOP ;  /* 0x0000000000007918 */ /* 0x000fc00000000000 */
.L_x_171:


//--------------------- .nv.global.init           --------------------------
	.section	.nv.global.init,"aw",@progbits
.nv.global.init:
	.type		$str$24,@object
	.size		$str$24,($str$25 - $str$24)
$str$24:
        /*0000*/ 	.byte	0x28, 0x61, 0x64, 0x64, 0x72, 0x65, 0x73, 0x73, 0x20, 0x26, 0x20, 0x6d, 0x61, 0x73, 0x6b, 0x29
        /*0010*/ 	.byte	0x20, 0x3d, 0x3d, 0x20, 0x30, 0x00
	.type		$str$25,@object
	.size		$str$25,(__unnamed_2 - $str$25)
$str$25:
        /*0016*/ 	.byte	0x2f, 0x74, 0x6d, 0x70, 0x2f, 0x63, 0x75, 0x74, 0x6c, 0x61, 0x73, 0x73, 0x5f, 0x73, 0x77, 0x65
        /*0026*/ 	.byte	0x65, 0x70, 0x5f, 0x73, 0x72, 0x63, 0x2f, 0x69, 0x6e, 0x63, 0x6c, 0x75, 0x64, 0x65, 0x2f, 0x63
        /*0036*/ 	.byte	0x75, 0x74, 0x65, 0x2f, 0x70, 0x6f, 0x69, 0x6e, 0x74, 0x65, 0x72, 0x5f, 0x66, 0x6c, 0x61, 0x67
        /*0046*/ 	.byte	0x67, 0x65, 0x64, 0x2e, 0x68, 0x70, 0x70, 0x00
	.type		__unnamed_2,@object
	.size		__unnamed_2,(__unnamed_1 - __unnamed_2)
__unnamed_2:
        /*004e*/ 	.byte	0x61, 0x75, 0x74, 0x6f, 0x20, 0x63, 0x75, 0x74, 0x65, 0x3a, 0x3a, 0x61, 0x73, 0x5f, 0x70, 0x6f
        /* <DEDUP_REMOVED lines=27> */
        /*020e*/ 	.byte	0x3c, 0x34, 0x30, 0x39, 0x36, 0x3e, 0x3e, 0x3e, 0x3e, 0x3e, 0x20, 0x26, 0x5d, 0x00
	.type		__unnamed_1,@object
	.size		__unnamed_1,(.L_0 - __unnamed_1)
__unnamed_1:
        /* <DEDUP_REMOVED lines=29> */
        /*03ec*/ 	.byte	0x00
.L_0:


//--------------------- .nv.shared._ZN7cutlass13device_kernelINS_4gemm6kernel13GemmUniversalIN4cute5tupleIJiiiiEEENS1_10collective13CollectiveMmaINS1_49MainloopSm90TmaGmmaRmemAWarpSpecializedMixedInputILi14ENS5_IJNS4_1CILi1EEESB_SB_EEENS1_35KernelTmaWarpSpecializedCooperativeEEENS5_IJNSA_ILi128EEENSA_ILi64EEESG_EEENS5_IJNS_12float_e4m3_tEEEENS5_IJlSB_lEEENS_10bfloat16_tESK_NS4_8TiledMMAINS4_8MMA_AtomIJNS4_4SM904GMMA27MMA_64x64x16_F32BF16BF16_RSILNSP_5MajorE0ELSR_0ELNSP_7ScaleInE1ELSS_1EEEEEENS4_6LayoutINS5_IJNSA_ILi2EEESB_SB_EEENS5_IJSB_NSA_ILi0EEESY_EEEEENS5_IJNS4_10UnderscoreES11_S11_EEEEENS4_13SM90_TMA_LOADENS4_14ComposedLayoutINS4_7SwizzleILi2ELi4ELi3EEENS4_18smem_ptr_flag_bitsILi8EEENSV_INS5_IJNSA_ILi8EEESG_EEENS5_IJSG_SB_EEEEEEENS4_9Copy_AtomIJNS4_39AutoVectorizingCopyWithAssumedAlignmentILi128EEESI_EEENS4_8identityES14_NS15_INS16_ILi3ELi4ELi3EEENS18_ILi16EEES1D_EEvS1J_EENS_8epilogue10collective6detail29Sm90TmaWarpSpecializedAdapterINS1P_15DefaultEpilogueISI_SK_SK_NS1O_6thread17LinearCombinationISI_Li1EffLNS1T_9ScaleType4KindE0ELNS_15FloatRoundStyleE2ESI_EENS1_15EpilogueDefaultEEEEEvvEEEEvNT_6ParamsE --------------------------
	.section	.nv.shared._ZN7cutlass13device_kernelINS_4gemm6kernel13GemmUniversalIN4cute5tupleIJiiiiEEENS1_10collective13CollectiveMmaINS1_49MainloopSm90TmaGmmaRmemAWarpSpecializedMixedInputILi14ENS5_IJNS4_1CILi1EEESB_SB_EEENS1_35KernelTmaWarpSpecializedCooperativeEEENS5_IJNSA_ILi128EEENSA_ILi64EEESG_EEENS5_IJNS_12float_e4m3_tEEEENS5_IJlSB_lEEENS_10bfloat16_tESK_NS4_8TiledMMAINS4_8MMA_AtomIJNS4_4SM904GMMA27MMA_64x64x16_F32BF16BF16_RSILNSP_5MajorE0ELSR_0ELNSP_7ScaleInE1ELSS_1EEEEEENS4_6LayoutINS5_IJNSA_ILi2EEESB_SB_EEENS5_IJSB_NSA_ILi0EEESY_EEEEENS5_IJNS4_10UnderscoreES11_S11_EEEEENS4_13SM90_TMA_LOADENS4_14ComposedLayoutINS4_7SwizzleILi2ELi4ELi3EEENS4_18smem_ptr_flag_bitsILi8EEENSV_INS5_IJNSA_ILi8EEESG_EEENS5_IJSG_SB_EEEEEEENS4_9Copy_AtomIJNS4_39AutoVectorizingCopyWithAssumedAlignmentILi128EEESI_EEENS4_8identityES14_NS15_INS16_ILi3ELi4ELi3EEENS18_ILi16EEES1D_EEvS1J_EENS_8epilogue10collective6detail29Sm90TmaWarpSpecializedAdapterINS1P_15DefaultEpilogueISI_SK_SK_NS1O_6thread17LinearCombinationISI_Li1EffLNS1T_9ScaleType4KindE0ELNS_15FloatRoundStyleE2ESI_EENS1_15EpilogueDefaultEEEEEvvEEEEvNT_6ParamsE,"aw",@nobits
	.sectionflags	@""
	.align	16
	.zero		1024


//--------------------- .nv.shared.reserved.0     --------------------------
	.section	.nv.shared.reserved.0,"aw",@nobits
	.weak		__nv_reservedSMEM_offset_0_alias
	.size		__nv_reservedSMEM_offset_0_alias, 0, 0
	.other		__nv_reservedSMEM_offset_0_alias,@"STO_CUDA_RESERVED_SHARED STV_DEFAULT"
__nv_reservedSMEM_offset_0_alias:
	.zero		0


//--------------------- .nv.global                --------------------------
	.section	.nv.global,"aw",@nobits
.nv.global:
	.type		_ZN40_INTERNAL_50b2f8bd_4_k_cu_64f8a06b_363364cute1_E,@object
	.size		_ZN40_INTERNAL_50b2f8bd_4_k_cu_64f8a06b_363364cute1_E,(_ZN40_INTERNAL_50b2f8bd_4_k_cu_64f8a06b_363364cuda3std3__45__cpo6cbeginE - _ZN40_INTERNAL_50b2f8bd_4_k_cu_64f8a06b_363364cute1_E)
_ZN40_INTERNAL_50b2f8bd_4_k_cu_64f8a06b_363364cute1_E:
	.zero		1
	.type		_ZN40_INTERNAL_50b2f8bd_4_k_cu_64f8a06b_363364cuda3std3__45__cpo6cbeginE,@object
	.size		_ZN40_INTERNAL_50b2f8bd_4_k_cu_64f8a06b_363364cuda3std3__45__cpo6cbeginE,(_ZN40_INTERNAL_50b2f8bd_4_k_cu_64f8a06b_363364cuda3std3__48in_placeE - _ZN40_INTERNAL_50b2f8bd_4_k_cu_64f8a06b_363364cuda3std3__45__cpo6cbeginE)
_ZN40_INTERNAL_50b2f8bd_4_k_cu_64f8a06b_363364cuda3std3__45__cpo6cbeginE:
	.zero		1
	.type		_ZN40_INTERNAL_50b2f8bd_4_k_cu_64f8a06b_363364cuda3std3__48in_placeE,@object
	.size		_ZN40_INTERNAL_50b2f8bd_4_k_cu_64f8a06b_363364cuda3std3__48in_placeE,(_ZN40_INTERNAL_50b2f8bd_4_k_cu_64f8a06b_363364cuda3std6ranges3__45__cpo9iter_moveE - _ZN40_INTERNAL_50b2f8bd_4_k_cu_64f8a06b_363364cuda3std3__48in_placeE)
_ZN40_INTERNAL_50b2f8bd_4_k_cu_64f8a06b_363364cuda3std3__48in_placeE:
	.zero		1
	.type		_ZN40_INTERNAL_50b2f8bd_4_k_cu_64f8a06b_363364cuda3std6ranges3__45__cpo9iter_moveE,@object
	.size		_ZN40_INTERNAL_50b2f8bd_4_k_cu_64f8a06b_363364cuda3std6ranges3__45__cpo9iter_moveE,(_ZN40_INTERNAL_50b2f8bd_4_k_cu_64f8a06b_363364cuda3std3__45__cpo5beginE - _ZN40_INTERNAL_50b2f8bd_4_k_cu_64f8a06b_363364cuda3std6ranges3__45__cpo9iter_moveE)
_ZN40_INTERNAL_50b2f8bd_4_k_cu_64f8a06b_363364cuda3std6ranges3__45__cpo9iter_moveE:
	.zero		1
	.type		_ZN40_INTERNAL_50b2f8bd_4_k_cu_64f8a06b_363364cuda3std3__45__cpo5beginE,@object
	.size		_ZN40_INTERNAL_50b2f8bd_4_k_cu_64f8a06b_363364cuda3std3__45__cpo5beginE,(_ZN40_INTERNAL_50b2f8bd_4_k_cu_64f8a06b_363364cuda3std3__442_GLOBAL__N__50b2f8bd_4_k_cu_64f8a06b_363366ignoreE - _ZN40_INTERNAL_50b2f8bd_4_k_cu_64f8a06b_363364cuda3std3__45__cpo5beginE)
_ZN40_INTERNAL_50b2f8bd_4_k_cu_64f8a06b_363364cuda3std3__45__cpo5beginE:
	.zero		1
	.type		_ZN40_INTERNAL_50b2f8bd_4_k_cu_64f8a06b_363364cuda3std3__442_GLOBAL__N__50b2f8bd_4_k_cu_64f8a06b_363366ignoreE,@object
	.size		_ZN40_INTERNAL_50b2f8bd_4_k_cu_64f8a06b_363364cuda3std3__442_GLOBAL__N__50b2f8bd_4_k_cu_64f8a06b_363366ignoreE,(_ZN40_INTERNAL_50b2f8bd_4_k_cu_64f8a06b_363364cute7productE - _ZN40_INTERNAL_50b2f8bd_4_k_cu_64f8a06b_363364cuda3std3__442_GLOBAL__N__50b2f8bd_4_k_cu_64f8a06b_363366ignoreE)
_ZN40_INTERNAL_50b2f8bd_4_k_cu_64f8a06b_363364cuda3std3__442_GLOBAL__N__50b2f8bd_4_k_cu_64f8a06b_363366ignoreE:
	.zero		1
	.type		_ZN40_INTERNAL_50b2f8bd_4_k_cu_64f8a06b_363364cute7productE,@object
	.size		_ZN40_INTERNAL_50b2f8bd_4_k_cu_64f8a06b_363364cute7productE,(_ZN40_INTERNAL_50b2f8bd_4_k_cu_64f8a06b_363364cuda3std3__45__cpo3endE - _ZN40_INTERNAL_50b2f8bd_4_k_cu_64f8a06b_363364cute7productE)
_ZN40_INTERNAL_50b2f8bd_4_k_cu_64f8a06b_363364cute7productE:
	.zero		1
	.type		_ZN40_INTERNAL_50b2f8bd_4_k_cu_64f8a06b_363364cuda3std3__45__cpo3endE,@object
	.size		_ZN40_INTERNAL_50b2f8bd_4_k_cu_64f8a06b_363364cuda3std3__45__cpo3endE,(_ZN40_INTERNAL_50b2f8bd_4_k_cu_64f8a06b_363364cuda3std3__419piecewise_constructE - _ZN40_INTERNAL_50b2f8bd_4_k_cu_64f8a06b_363364cuda3std3__45__cpo3endE)
_ZN40_INTERNAL_50b2f8bd_4_k_cu_64f8a06b_363364cuda3std3__45__cpo3endE:
	.zero		1
	.type		_ZN40_INTERNAL_50b2f8bd_4_k_cu_64f8a06b_363364cuda3std3__419piecewise_constructE,@object
	.size		_ZN40_INTERNAL_50b2f8bd_4_k_cu_64f8a06b_363364cuda3std3__419piecewise_constructE,(_ZN40_INTERNAL_50b2f8bd_4_k_cu_64f8a06b_363364cuda3std3__45__cpo4cendE - _ZN40_INTERNAL_50b2f8bd_4_k_cu_64f8a06b_363364cuda3std3__419piecewise_constructE)
_ZN40_INTERNAL_50b2f8bd_4_k_cu_64f8a06b_363364cuda3std3__419piecewise_constructE:
	.zero		1
	.type		_ZN40_INTERNAL_50b2f8bd_4_k_cu_64f8a06b_363364cuda3std3__45__cpo4cendE,@object
	.size		_ZN40_INTERNAL_50b2f8bd_4_k_cu_64f8a06b_363364cuda3std3__45__cpo4cendE,(_ZN40_INTERNAL_50b2f8bd_4_k_cu_64f8a06b_363364cuda3std6ranges3__45__cpo4swapE - _ZN40_INTERNAL_50b2f8bd_4_k_cu_64f8a06b_363364cuda3std3__45__cpo4cendE)
_ZN40_INTERNAL_50b2f8bd_4_k_cu_64f8a06b_363364cuda3std3__45__cpo4cendE:
	.zero		1
	.type		_ZN40_INTERNAL_50b2f8bd_4_k_cu_64f8a06b_363364cuda3std6ranges3__45__cpo4swapE,@object
	.size		_ZN40_INTERNAL_50b2f8bd_4_k_cu_64f8a06b_363364cuda3std6ranges3__45__cpo4swapE,(.L_9 - _ZN40_INTERNAL_50b2f8bd_4_k_cu_64f8a06b_363364cuda3std6ranges3__45__cpo4swapE)
_ZN40_INTERNAL_50b2f8bd_4_k_cu_64f8a06b_363364cuda3std6ranges3__45__cpo4swapE:
	.zero		1
.L_9:


//--------------------- .nv.constant0._ZN7cutlass13device_kernelINS_4gemm6kernel13GemmUniversalIN4cute5tupleIJiiiiEEENS1_10collective13CollectiveMmaINS1_49MainloopSm90TmaGmmaRmemAWarpSpecializedMixedInputILi14ENS5_IJNS4_1CILi1EEESB_SB_EEENS1_35KernelTmaWarpSpecializedCooperativeEEENS5_IJNSA_ILi128EEENSA_ILi64EEESG_EEENS5_IJNS_12float_e4m3_tEEEENS5_IJlSB_lEEENS_10bfloat16_tESK_NS4_8TiledMMAINS4_8MMA_AtomIJNS4_4SM904GMMA27MMA_64x64x16_F32BF16BF16_RSILNSP_5MajorE0ELSR_0ELNSP_7ScaleInE1ELSS_1EEEEEENS4_6LayoutINS5_IJNSA_ILi2EEESB_SB_EEENS5_IJSB_NSA_ILi0EEESY_EEEEENS5_IJNS4_10UnderscoreES11_S11_EEEEENS4_13SM90_TMA_LOADENS4_14ComposedLayoutINS4_7SwizzleILi2ELi4ELi3EEENS4_18smem_ptr_flag_bitsILi8EEENSV_INS5_IJNSA_ILi8EEESG_EEENS5_IJSG_SB_EEEEEEENS4_9Copy_AtomIJNS4_39AutoVectorizingCopyWithAssumedAlignmentILi128EEESI_EEENS4_8identityES14_NS15_INS16_ILi3ELi4ELi3EEENS18_ILi16EEES1D_EEvS1J_EENS_8epilogue10collective6detail29Sm90TmaWarpSpecializedAdapterINS1P_15DefaultEpilogueISI_SK_SK_NS1O_6thread17LinearCombinationISI_Li1EffLNS1T_9ScaleType4KindE0ELNS_15FloatRoundStyleE2ESI_EENS1_15EpilogueDefaultEEEEEvvEEEEvNT_6ParamsE --------------------------
	.section	.nv.constant0._ZN7cutlass13device_kernelINS_4gemm6kernel13GemmUniversalIN4cute5tupleIJiiiiEEENS1_10collective13CollectiveMmaINS1_49MainloopSm90TmaGmmaRmemAWarpSpecializedMixedInputILi14ENS5_IJNS4_1CILi1EEESB_SB_EEENS1_35KernelTmaWarpSpecializedCooperativeEEENS5_IJNSA_ILi128EEENSA_ILi64EEESG_EEENS5_IJNS_12float_e4m3_tEEEENS5_IJlSB_lEEENS_10bfloat16_tESK_NS4_8TiledMMAINS4_8MMA_AtomIJNS4_4SM904GMMA27MMA_64x64x16_F32BF16BF16_RSILNSP_5MajorE0ELSR_0ELNSP_7ScaleInE1ELSS_1EEEEEENS4_6LayoutINS5_IJNSA_ILi2EEESB_SB_EEENS5_IJSB_NSA_ILi0EEESY_EEEEENS5_IJNS4_10UnderscoreES11_S11_EEEEENS4_13SM90_TMA_LOADENS4_14ComposedLayoutINS4_7SwizzleILi2ELi4ELi3EEENS4_18smem_ptr_flag_bitsILi8EEENSV_INS5_IJNSA_ILi8EEESG_EEENS5_IJSG_SB_EEEEEEENS4_9Copy_AtomIJNS4_39AutoVectorizingCopyWithAssumedAlignmentILi128EEESI_EEENS4_8identityES14_NS15_INS16_ILi3ELi4ELi3EEENS18_ILi16EEES1D_EEvS1J_EENS_8epilogue10collective6detail29Sm90TmaWarpSpecializedAdapterINS1P_15DefaultEpilogueISI_SK_SK_NS1O_6thread17LinearCombinationISI_Li1EffLNS1T_9ScaleType4KindE0ELNS_15FloatRoundStyleE2ESI_EENS1_15EpilogueDefaultEEEEEvvEEEEvNT_6ParamsE,"a",@progbits
	.sectionflags	@""
	.align	4
.nv.constant0._ZN7cutlass13device_kernelINS_4gemm6kernel13GemmUniversalIN4cute5tupleIJiiiiEEENS1_10collective13CollectiveMmaINS1_49MainloopSm90TmaGmmaRmemAWarpSpecializedMixedInputILi14ENS5_IJNS4_1CILi1EEESB_SB_EEENS1_35KernelTmaWarpSpecializedCooperativeEEENS5_IJNSA_ILi128EEENSA_ILi64EEESG_EEENS5_IJNS_12float_e4m3_tEEEENS5_IJlSB_lEEENS_10bfloat16_tESK_NS4_8TiledMMAINS4_8MMA_AtomIJNS4_4SM904GMMA27MMA_64x64x16_F32BF16BF16_RSILNSP_5MajorE0ELSR_0ELNSP_7ScaleInE1ELSS_1EEEEEENS4_6LayoutINS5_IJNSA_ILi2EEESB_SB_EEENS5_IJSB_NSA_ILi0EEESY_EEEEENS5_IJNS4_10UnderscoreES11_S11_EEEEENS4_13SM90_TMA_LOADENS4_14ComposedLayoutINS4_7SwizzleILi2ELi4ELi3EEENS4_18smem_ptr_flag_bitsILi8EEENSV_INS5_IJNSA_ILi8EEESG_EEENS5_IJSG_SB_EEEEEEENS4_9Copy_AtomIJNS4_39AutoVectorizingCopyWithAssumedAlignmentILi128EEESI_EEENS4_8identityES14_NS15_INS16_ILi3ELi4ELi3EEENS18_ILi16EEES1D_EEvS1J_EENS_8epilogue10collective6detail29Sm90TmaWarpSpecializedAdapterINS1P_15DefaultEpilogueISI_SK_SK_NS1O_6thread17LinearCombinationISI_Li1EffLNS1T_9ScaleType4KindE0ELNS_15FloatRoundStyleE2ESI_EENS1_15EpilogueDefaultEEEEEvvEEEEvNT_6ParamsE:
	.zero		2176


//--------------------- SYMBOLS --------------------------

	.type		.nv.reservedSmem.offset0,@object
	.size		.nv.reservedSmem.offset0,0x4
	.type		__assertfail,@function
